// auto-generated by cutlass_sweep.gemm — config: {"arch": "sm_100", "cluster_m": 4, "cluster_n": 2, "dtype": "e5m2", "dtype_b": "e5m2", "layout": "nt", "stages": 0, "tile_k": 32, "tile_m": 64, "tile_n": 256}
#include "cutlass/cutlass.h"
#include "cutlass/gemm/collective/collective_builder.hpp"
#include "cutlass/gemm/device/gemm_universal_adapter.h"
#include "cutlass/gemm/kernel/gemm_universal.hpp"
#include "cutlass/epilogue/collective/collective_builder.hpp"

using ElemA = cutlass::float_e5m2_t;
using ElemB = cutlass::float_e5m2_t;
using ElemCD = cutlass::float_e5m2_t;
using Acc  = float;
using TileShape    = cute::Shape<cute::_64, cute::_256, cute::_32>;
using ClusterShape = cute::Shape<cute::_4, cute::_2, cute::_1>;

using CollectiveEpilogue = typename cutlass::epilogue::collective::CollectiveBuilder<
    cutlass::arch::Sm100, cutlass::arch::OpClassTensorOp,
    TileShape, ClusterShape,
    cutlass::epilogue::collective::EpilogueTileAuto,
    Acc, Acc,
    ElemCD, cutlass::layout::RowMajor, 128 / cutlass::sizeof_bits<ElemCD>::value,
    ElemCD, cutlass::layout::RowMajor, 128 / cutlass::sizeof_bits<ElemCD>::value,
    cutlass::epilogue::collective::EpilogueScheduleAuto
  >::CollectiveOp;

using CollectiveMainloop = typename cutlass::gemm::collective::CollectiveBuilder<
    cutlass::arch::Sm100, cutlass::arch::OpClassTensorOp,
    ElemA, cutlass::layout::RowMajor, 128 / cutlass::sizeof_bits<ElemA>::value,
    ElemB, cutlass::layout::ColumnMajor, 128 / cutlass::sizeof_bits<ElemB>::value,
    Acc,
    TileShape, ClusterShape,
    cutlass::gemm::collective::StageCountAutoCarveout<static_cast<int>(sizeof(typename CollectiveEpilogue::SharedStorage))>,
    cutlass::gemm::collective::KernelScheduleAuto
  >::CollectiveOp;

using GemmKernel = cutlass::gemm::kernel::GemmUniversal<
    cute::Shape<int,int,int,int>,
    CollectiveMainloop,
    CollectiveEpilogue
>;
using Gemm = cutlass::gemm::device::GemmUniversalAdapter<GemmKernel>;

// Force the device kernel symbol into the cubin without needing a host main.
auto* _anchor = &cutlass::device_kernel<GemmKernel>;


// ===== COMPILED SASS (sm_100a) =====

	.target	sm_100a

	.elftype	@"ET_EXEC"


//--------------------- .note.nv.tkinfo           --------------------------
	.section	.note.nv.tkinfo,"",@"SHT_NOTE"
	.sectionflags	@"SHF_NOTE_NV_TKINFO"
	.tkinfo
        /*0018*/ 	.word	0x00000002
        /*0030*/ 	.string	""
        /*0030*/ 	.string	"ptxas"
        /*0030*/ 	.string	"Cuda compilation tools, release 13.0, V13.0.88"
        /*0030*/ 	.string	"Build cuda_13.0.r13.0/compiler.36424714_0"
        /*0030*/ 	.string	"-arch sm_100a -m 64 "



//--------------------- .note.nv.cuinfo           --------------------------
	.section	.note.nv.cuinfo,"",@"SHT_NOTE"
	.sectionflags	@"SHF_NOTE_NV_CUINFO"
        /*0018*/ 	.short	0x0002
        /*001a*/ 	.short	0x0064
        /*001c*/ 	.short	0x0082
	.zero		2


//--------------------- .nv.info                  --------------------------
	.section	.nv.info,"",@"SHT_CUDA_INFO"
	.align	4


	//----- nvinfo : EIATTR_REGCOUNT
	.align		4
        /*0000*/ 	.byte	0x04, 0x2f
        /*0002*/ 	.short	(.L_20 - .L_19)
	.align		4
.L_19:
        /*0004*/ 	.word	index@(_ZN7cutlass13device_kernelINS_4gemm6kernel13GemmUniversalIN4cute5tupleIJiiiiEEENS1_10collective13CollectiveMmaINS1_35MainloopSm100TmaUmmaWarpSpecializedILi20ELi2ELi4ENS5_IJNS4_1CILi4EEENSA_ILi2EEENSA_ILi1EEEEEEEENS5_IJNSA_ILi64EEENSA_ILi256EEENSA_ILi32EEEEEENS_12float_e5m2_tENS5_IJlSD_lEEESK_SL_NS4_8TiledMMAINS4_8MMA_AtomIJNS4_10MMA_TraitsINS4_19SM100_MMA_F8F6F4_SSEJSK_SK_fSG_SH_NS4_17integral_constantINS4_4UMMA5MajorELSS_0EEEST_NSQ_INSR_7ScaleInELSU_0EEESV_EEEEEENS4_6LayoutINS5_IJSD_SD_SD_EEENS5_IJNSA_ILi0EEES10_S10_EEEEENS5_IJNS4_10UnderscoreES13_S13_EEEEENS4_23SM90_TMA_LOAD_MULTICASTENS4_14ComposedLayoutINS4_7SwizzleILi1ELi4ELi3EEENS4_18smem_ptr_flag_bitsILi8EEENSY_INS5_IJNSA_ILi8EEESI_EEENS5_IJSI_SD_EEEEEEEvNS4_8identityES16_S1G_vS1H_EENS_8epilogue10collective18CollectiveEpilogueINS1J_23Sm100TmaWarpSpecializedILi4ELi2ELi32ELb0ELb0EEEJSJ_NS5_IJNSY_ISG_SD_EES1O_EEESK_SL_SK_SL_NS1J_6fusion15FusionCallbacksIS1N_NS1Q_17LinearCombinationISK_fSK_fLNS_15FloatRoundStyleE2EEESJ_S1P_JEEENS4_5SM1004TMEM4LOAD26SM100_TMEM_LOAD_16dp32b32xENS4_13SM90_TMA_LOADENS17_INS18_ILi2ELi4ELi3EEES1B_NSY_INS5_IJS1C_SG_EEENS5_IJSG_SD_EEEEEEENS4_39AutoVectorizingCopyWithAssumedAlignmentILi128EEENS4_14SM90_TMA_STOREES25_S27_S27_EEEvvEEEEvNT_6ParamsE)
        /*0008*/ 	.word	0x00000075


	//----- nvinfo : EIATTR_FRAME_SIZE
	.align		4
.L_20:
        /*000c*/ 	.byte	0x04, 0x11
        /*000e*/ 	.short	(.L_22 - .L_21)
	.align		4
.L_21:
        /*0010*/ 	.word	index@($__internal_2_$__cuda_sm10x_tcgen05_guardrail_trap_unallocated_columns_being_dealloced)
        /*0014*/ 	.word	0x00000000


	//----- nvinfo : EIATTR_FRAME_SIZE
	.align		4
.L_22:
        /*0018*/ 	.byte	0x04, 0x11
        /*001a*/ 	.short	(.L_24 - .L_23)
	.align		4
.L_23:
        /*001c*/ 	.word	index@($__internal_1_$__cuda_sm10x_tcgen05_guardrail_trap_phase_invalid_during_alloc)
        /*0020*/ 	.word	0x00000000


	//----- nvinfo : EIATTR_FRAME_SIZE
	.align		4
.L_24:
        /*0024*/ 	.byte	0x04, 0x11
        /*0026*/ 	.short	(.L_26 - .L_25)
	.align		4
.L_25:
        /*0028*/ 	.word	index@($__internal_0_$__cuda_sm10x_tcgen05_guardrail_trap_col_being_dealloced_not_returned_by_alloc)
        /*002c*/ 	.word	0x00000000


	//----- nvinfo : EIATTR_FRAME_SIZE
	.align		4
.L_26:
        /*0030*/ 	.byte	0x04, 0x11
        /*0032*/ 	.short	(.L_28 - .L_27)
	.align		4
.L_27:
        /*0034*/ 	.word	index@(_ZN7cutlass13device_kernelINS_4gemm6kernel13GemmUniversalIN4cute5tupleIJiiiiEEENS1_10collective13CollectiveMmaINS1_35MainloopSm100TmaUmmaWarpSpecializedILi20ELi2ELi4ENS5_IJNS4_1CILi4EEENSA_ILi2EEENSA_ILi1EEEEEEEENS5_IJNSA_ILi64EEENSA_ILi256EEENSA_ILi32EEEEEENS_12float_e5m2_tENS5_IJlSD_lEEESK_SL_NS4_8TiledMMAINS4_8MMA_AtomIJNS4_10MMA_TraitsINS4_19SM100_MMA_F8F6F4_SSEJSK_SK_fSG_SH_NS4_17integral_constantINS4_4UMMA5MajorELSS_0EEEST_NSQ_INSR_7ScaleInELSU_0EEESV_EEEEEENS4_6LayoutINS5_IJSD_SD_SD_EEENS5_IJNSA_ILi0EEES10_S10_EEEEENS5_IJNS4_10UnderscoreES13_S13_EEEEENS4_23SM90_TMA_LOAD_MULTICASTENS4_14ComposedLayoutINS4_7SwizzleILi1ELi4ELi3EEENS4_18smem_ptr_flag_bitsILi8EEENSY_INS5_IJNSA_ILi8EEESI_EEENS5_IJSI_SD_EEEEEEEvNS4_8identityES16_S1G_vS1H_EENS_8epilogue10collective18CollectiveEpilogueINS1J_23Sm100TmaWarpSpecializedILi4ELi2ELi32ELb0ELb0EEEJSJ_NS5_IJNSY_ISG_SD_EES1O_EEESK_SL_SK_SL_NS1J_6fusion15FusionCallbacksIS1N_NS1Q_17LinearCombinationISK_fSK_fLNS_15FloatRoundStyleE2EEESJ_S1P_JEEENS4_5SM1004TMEM4LOAD26SM100_TMEM_LOAD_16dp32b32xENS4_13SM90_TMA_LOADENS17_INS18_ILi2ELi4ELi3EEES1B_NSY_INS5_IJS1C_SG_EEENS5_IJSG_SD_EEEEEEENS4_39AutoVectorizingCopyWithAssumedAlignmentILi128EEENS4_14SM90_TMA_STOREES25_S27_S27_EEEvvEEEEvNT_6ParamsE)
        /*0038*/ 	.word	0x00000000


	//----- nvinfo : EIATTR_MIN_STACK_SIZE
	.align		4
.L_28:
        /*003c*/ 	.byte	0x04, 0x12
        /*003e*/ 	.short	(.L_30 - .L_29)
	.align		4
.L_29:
        /*0040*/ 	.word	index@(_ZN7cutlass13device_kernelINS_4gemm6kernel13GemmUniversalIN4cute5tupleIJiiiiEEENS1_10collective13CollectiveMmaINS1_35MainloopSm100TmaUmmaWarpSpecializedILi20ELi2ELi4ENS5_IJNS4_1CILi4EEENSA_ILi2EEENSA_ILi1EEEEEEEENS5_IJNSA_ILi64EEENSA_ILi256EEENSA_ILi32EEEEEENS_12float_e5m2_tENS5_IJlSD_lEEESK_SL_NS4_8TiledMMAINS4_8MMA_AtomIJNS4_10MMA_TraitsINS4_19SM100_MMA_F8F6F4_SSEJSK_SK_fSG_SH_NS4_17integral_constantINS4_4UMMA5MajorELSS_0EEEST_NSQ_INSR_7ScaleInELSU_0EEESV_EEEEEENS4_6LayoutINS5_IJSD_SD_SD_EEENS5_IJNSA_ILi0EEES10_S10_EEEEENS5_IJNS4_10UnderscoreES13_S13_EEEEENS4_23SM90_TMA_LOAD_MULTICASTENS4_14ComposedLayoutINS4_7SwizzleILi1ELi4ELi3EEENS4_18smem_ptr_flag_bitsILi8EEENSY_INS5_IJNSA_ILi8EEESI_EEENS5_IJSI_SD_EEEEEEEvNS4_8identityES16_S1G_vS1H_EENS_8epilogue10collective18CollectiveEpilogueINS1J_23Sm100TmaWarpSpecializedILi4ELi2ELi32ELb0ELb0EEEJSJ_NS5_IJNSY_ISG_SD_EES1O_EEESK_SL_SK_SL_NS1J_6fusion15FusionCallbacksIS1N_NS1Q_17LinearCombinationISK_fSK_fLNS_15FloatRoundStyleE2EEESJ_S1P_JEEENS4_5SM1004TMEM4LOAD26SM100_TMEM_LOAD_16dp32b32xENS4_13SM90_TMA_LOADENS17_INS18_ILi2ELi4ELi3EEES1B_NSY_INS5_IJS1C_SG_EEENS5_IJSG_SD_EEEEEEENS4_39AutoVectorizingCopyWithAssumedAlignmentILi128EEENS4_14SM90_TMA_STOREES25_S27_S27_EEEvvEEEEvNT_6ParamsE)
        /*0044*/ 	.word	0x00000000
.L_30:


//--------------------- .nv.compat                --------------------------
	.section	.nv.compat,"",@"SHT_CUDA_COMPAT_INFO"
	.align	4
        /*0000*/ 	.byte	0x02, 0x09, 0x01, 0x00, 0x02, 0x02, 0x02, 0x00, 0x02, 0x05, 0x05, 0x00, 0x03, 0x07, 0x01, 0x01
        /*0010*/ 	.byte	0x02, 0x03, 0x01, 0x00, 0x02, 0x06, 0x01, 0x00, 0x04, 0x0b, 0x08, 0x00, 0x09, 0x00, 0x00, 0x00
        /*0020*/ 	.byte	0x00, 0x00, 0x00, 0x00


//--------------------- .nv.info._ZN7cutlass13device_kernelINS_4gemm6kernel13GemmUniversalIN4cute5tupleIJiiiiEEENS1_10collective13CollectiveMmaINS1_35MainloopSm100TmaUmmaWarpSpecializedILi20ELi2ELi4ENS5_IJNS4_1CILi4EEENSA_ILi2EEENSA_ILi1EEEEEEEENS5_IJNSA_ILi64EEENSA_ILi256EEENSA_ILi32EEEEEENS_12float_e5m2_tENS5_IJlSD_lEEESK_SL_NS4_8TiledMMAINS4_8MMA_AtomIJNS4_10MMA_TraitsINS4_19SM100_MMA_F8F6F4_SSEJSK_SK_fSG_SH_NS4_17integral_constantINS4_4UMMA5MajorELSS_0EEEST_NSQ_INSR_7ScaleInELSU_0EEESV_EEEEEENS4_6LayoutINS5_IJSD_SD_SD_EEENS5_IJNSA_ILi0EEES10_S10_EEEEENS5_IJNS4_10UnderscoreES13_S13_EEEEENS4_23SM90_TMA_LOAD_MULTICASTENS4_14ComposedLayoutINS4_7SwizzleILi1ELi4ELi3EEENS4_18smem_ptr_flag_bitsILi8EEENSY_INS5_IJNSA_ILi8EEESI_EEENS5_IJSI_SD_EEEEEEEvNS4_8identityES16_S1G_vS1H_EENS_8epilogue10collective18CollectiveEpilogueINS1J_23Sm100TmaWarpSpecializedILi4ELi2ELi32ELb0ELb0EEEJSJ_NS5_IJNSY_ISG_SD_EES1O_EEESK_SL_SK_SL_NS1J_6fusion15FusionCallbacksIS1N_NS1Q_17LinearCombinationISK_fSK_fLNS_15FloatRoundStyleE2EEESJ_S1P_JEEENS4_5SM1004TMEM4LOAD26SM100_TMEM_LOAD_16dp32b32xENS4_13SM90_TMA_LOADENS17_INS18_ILi2ELi4ELi3EEES1B_NSY_INS5_IJS1C_SG_EEENS5_IJSG_SD_EEEEEEENS4_39AutoVectorizingCopyWithAssumedAlignmentILi128EEENS4_14SM90_TMA_STOREES25_S27_S27_EEEvvEEEEvNT_6ParamsE --------------------------
	.section	.nv.info._ZN7cutlass13device_kernelINS_4gemm6kernel13GemmUniversalIN4cute5tupleIJiiiiEEENS1_10collective13CollectiveMmaINS1_35MainloopSm100TmaUmmaWarpSpecializedILi20ELi2ELi4ENS5_IJNS4_1CILi4EEENSA_ILi2EEENSA_ILi1EEEEEEEENS5_IJNSA_ILi64EEENSA_ILi256EEENSA_ILi32EEEEEENS_12float_e5m2_tENS5_IJlSD_lEEESK_SL_NS4_8TiledMMAINS4_8MMA_AtomIJNS4_10MMA_TraitsINS4_19SM100_MMA_F8F6F4_SSEJSK_SK_fSG_SH_NS4_17integral_constantINS4_4UMMA5MajorELSS_0EEEST_NSQ_INSR_7ScaleInELSU_0EEESV_EEEEEENS4_6LayoutINS5_IJSD_SD_SD_EEENS5_IJNSA_ILi0EEES10_S10_EEEEENS5_IJNS4_10UnderscoreES13_S13_EEEEENS4_23SM90_TMA_LOAD_MULTICASTENS4_14ComposedLayoutINS4_7SwizzleILi1ELi4ELi3EEENS4_18smem_ptr_flag_bitsILi8EEENSY_INS5_IJNSA_ILi8EEESI_EEENS5_IJSI_SD_EEEEEEEvNS4_8identityES16_S1G_vS1H_EENS_8epilogue10collective18CollectiveEpilogueINS1J_23Sm100TmaWarpSpecializedILi4ELi2ELi32ELb0ELb0EEEJSJ_NS5_IJNSY_ISG_SD_EES1O_EEESK_SL_SK_SL_NS1J_6fusion15FusionCallbacksIS1N_NS1Q_17LinearCombinationISK_fSK_fLNS_15FloatRoundStyleE2EEESJ_S1P_JEEENS4_5SM1004TMEM4LOAD26SM100_TMEM_LOAD_16dp32b32xENS4_13SM90_TMA_LOADENS17_INS18_ILi2ELi4ELi3EEES1B_NSY_INS5_IJS1C_SG_EEENS5_IJSG_SD_EEEEEEENS4_39AutoVectorizingCopyWithAssumedAlignmentILi128EEENS4_14SM90_TMA_STOREES25_S27_S27_EEEvvEEEEvNT_6ParamsE,"",@"SHT_CUDA_INFO"
	.sectionflags	@""
	.align	4


	//----- nvinfo : EIATTR_CUDA_API_VERSION
	.align		4
        /*0000*/ 	.byte	0x04, 0x37
        /*0002*/ 	.short	(.L_32 - .L_31)
.L_31:
        /*0004*/ 	.word	0x00000082


	//----- nvinfo : EIATTR_KPARAM_INFO
	.align		4
.L_32:
        /*0008*/ 	.byte	0x04, 0x17
        /*000a*/ 	.short	(.L_34 - .L_33)
.L_33:
        /*000c*/ 	.word	0x00000000
        /*0010*/ 	.short	0x0000
        /*0012*/ 	.short	0x0000
        /*0014*/ 	.byte	0x00, 0xf0, 0x01, 0x20


	//----- nvinfo : EIATTR_AT_ENTRY_FRAGMENTS
	.align		4
.L_34:
        /*0018*/ 	.byte	0x04, 0x4f
        /*001a*/ 	.short	(.L_36 - .L_35)


	//   ....[0]....
.L_35:
        /*001c*/ 	.word	0x00000006


	//----- nvinfo : EIATTR_RESERVED_SMEM_USED
	.align		4
.L_36:
        /*0020*/ 	.byte	0x01, 0x41
	.zero		2


	//----- nvinfo : EIATTR_SPARSE_MMA_MASK
	.align		4
        /*0024*/ 	.byte	0x03, 0x50
        /*0026*/ 	.short	0x0000


	//----- nvinfo : EIATTR_TCGEN05_1CTA_USED
	.align		4
        /*0028*/ 	.byte	0x01, 0x51
	.zero		2


	//----- nvinfo : EIATTR_MAXREG_COUNT
	.align		4
        /*002c*/ 	.byte	0x03, 0x1b
        /*002e*/ 	.short	0x00ff


	//----- nvinfo : EIATTR_NUM_BARRIERS
	.align		4
        /*0030*/ 	.byte	0x02, 0x4c
        /*0032*/ 	.byte	0x07
	.zero		1


	//----- nvinfo : EIATTR_EXTERNS
	.align		4
        /*0034*/ 	.byte	0x04, 0x0f
        /*0036*/ 	.short	(.L_38 - .L_37)


	//   ....[0]....
	.align		4
.L_37:
        /*0038*/ 	.word	index@(__assertfail)


	//----- nvinfo : EIATTR_MERCURY_ISA_VERSION
	.align		4
.L_38:
        /*003c*/ 	.byte	0x03, 0x5f
        /*003e*/ 	.short	0x0101


	//----- nvinfo : EIATTR_INT_WARP_WIDE_INSTR_OFFSETS
	.align		4
        /*0040*/ 	.byte	0x04, 0x31
        /*0042*/ 	.short	(.L_40 - .L_39)


	//   ....[0]....
.L_39:
        /*0044*/ 	.word	0x00004900


	//   ....[1]....
        /*0048*/ 	.word	0x00004920


	//   ....[2]....
        /*004c*/ 	.word	0x00004950


	//   ....[3]....
        /*0050*/ 	.word	0x000054d0


	//   ....[4]....
        /*0054*/ 	.word	0x00005540


	//   ....[5]....
        /*0058*/ 	.word	0x00005610


	//   ....[6]....
        /*005c*/ 	.word	0x00005690


	//   ....[7]....
        /*0060*/ 	.word	0x00005780


	//   ....[8]....
        /*0064*/ 	.word	0x00005800


	//   ....[9]....
        /*0068*/ 	.word	0x000058e0


	//   ....[10]....
        /*006c*/ 	.word	0x00005990


	//----- nvinfo : EIATTR_COOP_GROUP_MASK_REGIDS
	.align		4
.L_40:
        /*0070*/ 	.byte	0x04, 0x29
        /*0072*/ 	.short	(.L_42 - .L_41)


	//   ....[0]....
.L_41:
        /*0074*/ 	.word	0xffffffff


	//   ....[1]....
        /*0078*/ 	.word	0xffffffff


	//   ....[2]....
        /*007c*/ 	.word	0xffffffff


	//   ....[3]....
        /*0080*/ 	.word	0xffffffff


	//   ....[4]....
        /*0084*/ 	.word	0xffffffff


	//   ....[5]....
        /*0088*/ 	.word	0xffffffff


	//   ....[6]....
        /*008c*/ 	.word	0xffffffff


	//   ....[7]....
        /*0090*/ 	.word	0xffffffff


	//   ....[8]....
        /*0094*/ 	.word	0xffffffff


	//   ....[9]....
        /*0098*/ 	.word	0xffffffff


	//   ....[10]....
        /*009c*/ 	.word	0xffffffff


	//   ....[11]....
        /*00a0*/ 	.word	0xffffffff


	//   ....[12]....
        /*00a4*/ 	.word	0xffffffff


	//   ....[13]....
        /*00a8*/ 	.word	0xffffffff


	//----- nvinfo : EIATTR_COOP_GROUP_INSTR_OFFSETS
	.align		4
.L_42:
        /*00ac*/ 	.byte	0x04, 0x28
        /*00ae*/ 	.short	(.L_44 - .L_43)


	//   ....[0]....
.L_43:
        /*00b0*/ 	.word	0x00000080


	//   ....[1]....
        /*00b4*/ 	.word	0x000004f0


	//   ....[2]....
        /*00b8*/ 	.word	0x000008d0


	//   ....[3]....
        /*00bc*/ 	.word	0x00000a70


	//   ....[4]....
        /*00c0*/ 	.word	0x00000b70


	//   ....[5]....
        /*00c4*/ 	.word	0x00000ce0


	//   ....[6]....
        /*00c8*/ 	.word	0x00000e80


	//   ....[7]....
        /*00cc*/ 	.word	0x00001030


	//   ....[8]....
        /*00d0*/ 	.word	0x00002460


	//   ....[9]....
        /*00d4*/ 	.word	0x00003c40


	//   ....[10]....
        /*00d8*/ 	.word	0x00003e50


	//   ....[11]....
        /*00dc*/ 	.word	0x00003e80


	//   ....[12]....
        /*00e0*/ 	.word	0x000047e0


	//   ....[13]....
        /*00e4*/ 	.word	0x00004a10


	//----- nvinfo : EIATTR_VRC_CTA_INIT_COUNT
	.align		4
.L_44:
        /*00e8*/ 	.byte	0x02, 0x4a
        /*00ea*/ 	.byte	0x80
	.zero		1


	//----- nvinfo : EIATTR_SYSCALL_OFFSETS
	.align		4
        /*00ec*/ 	.byte	0x04, 0x46
        /*00ee*/ 	.short	(.L_46 - .L_45)


	//   ....[0]....
.L_45:
        /*00f0*/ 	.word	0x00006620


	//   ....[1]....
        /*00f4*/ 	.word	0x00006760


	//   ....[2]....
        /*00f8*/ 	.word	0x00006f90


	//   ....[3]....
        /*00fc*/ 	.word	0x00007d20


	//   ....[4]....
        /*0100*/ 	.word	0x00008a70


	//   ....[5]....
        /*0104*/ 	.word	0x000097f0


	//----- nvinfo : EIATTR_MBARRIER_INSTR_OFFSETS
	.align		4
.L_46:
        /*0108*/ 	.byte	0x04, 0x39
        /*010a*/ 	.short	(.L_48 - .L_47)


	//   ....[0]....
.L_47:
        /*010c*/ 	.word	0x00000630
        /*0110*/ 	.word	0x000000ff
        /*0114*/ 	.word	0x00000000
        /*0118*/ 	.short	0x0100
        /*011a*/ 	.byte	0x04
	.zero		1


	//   ....[1]....
        /*011c*/ 	.word	0x00000640
        /*0120*/ 	.word	0x000000ff
        /*0124*/ 	.word	0x000000a0
        /*0128*/ 	.short	0x0100
        /*012a*/ 	.byte	0x04
	.zero		1


	//   ....[2]....
        /*012c*/ 	.word	0x00000650
        /*0130*/ 	.word	0x000000ff
        /*0134*/ 	.word	0x00000008
        /*0138*/ 	.short	0x0100
        /*013a*/ 	.byte	0x04
	.zero		1


	//   ....[3]....
        /*013c*/ 	.word	0x00000660
        /*0140*/ 	.word	0x000000ff
        /*0144*/ 	.word	0x000000a8
        /*0148*/ 	.short	0x0100
        /*014a*/ 	.byte	0x04
	.zero		1


	//   ....[4]....
        /*014c*/ 	.word	0x00000670
        /*0150*/ 	.word	0x000000ff
        /*0154*/ 	.word	0x00000010
        /*0158*/ 	.short	0x0100
        /*015a*/ 	.byte	0x04
	.zero		1


	//   ....[5]....
        /*015c*/ 	.word	0x00000680
        /*0160*/ 	.word	0x000000ff
        /*0164*/ 	.word	0x000000b0
        /*0168*/ 	.short	0x0100
        /*016a*/ 	.byte	0x04
	.zero		1


	//   ....[6]....
        /*016c*/ 	.word	0x00000690
        /*0170*/ 	.word	0x000000ff
        /*0174*/ 	.word	0x00000018
        /*0178*/ 	.short	0x0100
        /*017a*/ 	.byte	0x04
	.zero		1


	//   ....[7]....
        /*017c*/ 	.word	0x000006a0
        /*0180*/ 	.word	0x000000ff
        /*0184*/ 	.word	0x000000b8
        /*0188*/ 	.short	0x0100
        /*018a*/ 	.byte	0x04
	.zero		1


	//   ....[8]....
        /*018c*/ 	.word	0x000006b0
        /*0190*/ 	.word	0x000000ff
        /*0194*/ 	.word	0x00000020
        /*0198*/ 	.short	0x0100
        /*019a*/ 	.byte	0x04
	.zero		1


	//   ....[9]....
        /*019c*/ 	.word	0x000006c0
        /*01a0*/ 	.word	0x000000ff
        /*01a4*/ 	.word	0x000000c0
        /*01a8*/ 	.short	0x0100
        /*01aa*/ 	.byte	0x04
	.zero		1


	//   ....[10]....
        /*01ac*/ 	.word	0x000006d0
        /*01b0*/ 	.word	0x000000ff
        /*01b4*/ 	.word	0x00000028
        /*01b8*/ 	.short	0x0100
        /*01ba*/ 	.byte	0x04
	.zero		1


	//   ....[11]....
        /*01bc*/ 	.word	0x000006e0
        /*01c0*/ 	.word	0x000000ff
        /*01c4*/ 	.word	0x000000c8
        /*01c8*/ 	.short	0x0100
        /*01ca*/ 	.byte	0x04
	.zero		1


	//   ....[12]....
        /*01cc*/ 	.word	0x000006f0
        /*01d0*/ 	.word	0x000000ff
        /*01d4*/ 	.word	0x00000030
        /*01d8*/ 	.short	0x0100
        /*01da*/ 	.byte	0x04
	.zero		1


	//   ....[13]....
        /*01dc*/ 	.word	0x00000700
        /*01e0*/ 	.word	0x000000ff
        /*01e4*/ 	.word	0x000000d0
        /*01e8*/ 	.short	0x0100
        /*01ea*/ 	.byte	0x04
	.zero		1


	//   ....[14]....
        /*01ec*/ 	.word	0x00000710
        /*01f0*/ 	.word	0x000000ff
        /*01f4*/ 	.word	0x00000038
        /*01f8*/ 	.short	0x0100
        /*01fa*/ 	.byte	0x04
	.zero		1


	//   ....[15]....
        /*01fc*/ 	.word	0x00000720
        /*0200*/ 	.word	0x000000ff
        /*0204*/ 	.word	0x000000d8
        /*0208*/ 	.short	0x0100
        /*020a*/ 	.byte	0x04
	.zero		1


	//   ....[16]....
        /*020c*/ 	.word	0x00000730
        /*0210*/ 	.word	0x000000ff
        /*0214*/ 	.word	0x00000040
        /*0218*/ 	.short	0x0100
        /*021a*/ 	.byte	0x04
	.zero		1


	//   ....[17]....
        /*021c*/ 	.word	0x00000740
        /*0220*/ 	.word	0x000000ff
        /*0224*/ 	.word	0x000000e0
        /*0228*/ 	.short	0x0100
        /*022a*/ 	.byte	0x04
	.zero		1


	//   ....[18]....
        /*022c*/ 	.word	0x00000750
        /*0230*/ 	.word	0x000000ff
        /*0234*/ 	.word	0x00000048
        /*0238*/ 	.short	0x0100
        /*023a*/ 	.byte	0x04
	.zero		1


	//   ....[19]....
        /*023c*/ 	.word	0x00000760
        /*0240*/ 	.word	0x000000ff
        /*0244*/ 	.word	0x000000e8
        /*0248*/ 	.short	0x0100
        /*024a*/ 	.byte	0x04
	.zero		1


	//   ....[20]....
        /*024c*/ 	.word	0x00000770
        /*0250*/ 	.word	0x000000ff
        /*0254*/ 	.word	0x00000050
        /*0258*/ 	.short	0x0100
        /*025a*/ 	.byte	0x04
	.zero		1


	//   ....[21]....
        /*025c*/ 	.word	0x00000780
        /*0260*/ 	.word	0x000000ff
        /*0264*/ 	.word	0x000000f0
        /*0268*/ 	.short	0x0100
        /*026a*/ 	.byte	0x04
	.zero		1


	//   ....[22]....
        /*026c*/ 	.word	0x00000790
        /*0270*/ 	.word	0x000000ff
        /*0274*/ 	.word	0x00000058
        /*0278*/ 	.short	0x0100
        /*027a*/ 	.byte	0x04
	.zero		1


	//   ....[23]....
        /*027c*/ 	.word	0x000007a0
        /*0280*/ 	.word	0x000000ff
        /*0284*/ 	.word	0x000000f8
        /*0288*/ 	.short	0x0100
        /*028a*/ 	.byte	0x04
	.zero		1


	//   ....[24]....
        /*028c*/ 	.word	0x000007b0
        /*0290*/ 	.word	0x000000ff
        /*0294*/ 	.word	0x00000060
        /*0298*/ 	.short	0x0100
        /*029a*/ 	.byte	0x04
	.zero		1


	//   ....[25]....
        /*029c*/ 	.word	0x000007c0
        /*02a0*/ 	.word	0x000000ff
        /*02a4*/ 	.word	0x00000100
        /*02a8*/ 	.short	0x0100
        /*02aa*/ 	.byte	0x04
	.zero		1


	//   ....[26]....
        /*02ac*/ 	.word	0x000007d0
        /*02b0*/ 	.word	0x000000ff
        /*02b4*/ 	.word	0x00000068
        /*02b8*/ 	.short	0x0100
        /*02ba*/ 	.byte	0x04
	.zero		1


	//   ....[27]....
        /*02bc*/ 	.word	0x000007e0
        /*02c0*/ 	.word	0x000000ff
        /*02c4*/ 	.word	0x00000108
        /*02c8*/ 	.short	0x0100
        /*02ca*/ 	.byte	0x04
	.zero		1


	//   ....[28]....
        /*02cc*/ 	.word	0x000007f0
        /*02d0*/ 	.word	0x000000ff
        /*02d4*/ 	.word	0x00000070
        /*02d8*/ 	.short	0x0100
        /*02da*/ 	.byte	0x04
	.zero		1


	//   ....[29]....
        /*02dc*/ 	.word	0x00000800
        /*02e0*/ 	.word	0x000000ff
        /*02e4*/ 	.word	0x00000110
        /*02e8*/ 	.short	0x0100
        /*02ea*/ 	.byte	0x04
	.zero		1


	//   ....[30]....
        /*02ec*/ 	.word	0x00000810
        /*02f0*/ 	.word	0x000000ff
        /*02f4*/ 	.word	0x00000078
        /*02f8*/ 	.short	0x0100
        /*02fa*/ 	.byte	0x04
	.zero		1


	//   ....[31]....
        /*02fc*/ 	.word	0x00000820
        /*0300*/ 	.word	0x000000ff
        /*0304*/ 	.word	0x00000118
        /*0308*/ 	.short	0x0100
        /*030a*/ 	.byte	0x04
	.zero		1


	//   ....[32]....
        /*030c*/ 	.word	0x00000830
        /*0310*/ 	.word	0x000000ff
        /*0314*/ 	.word	0x00000080
        /*0318*/ 	.short	0x0100
        /*031a*/ 	.byte	0x04
	.zero		1


	//   ....[33]....
        /*031c*/ 	.word	0x00000840
        /*0320*/ 	.word	0x000000ff
        /*0324*/ 	.word	0x00000120
        /*0328*/ 	.short	0x0100
        /*032a*/ 	.byte	0x04
	.zero		1


	//   ....[34]....
        /*032c*/ 	.word	0x00000850
        /*0330*/ 	.word	0x000000ff
        /*0334*/ 	.word	0x00000088
        /*0338*/ 	.short	0x0100
        /*033a*/ 	.byte	0x04
	.zero		1


	//   ....[35]....
        /*033c*/ 	.word	0x00000860
        /*0340*/ 	.word	0x000000ff
        /*0344*/ 	.word	0x00000128
        /*0348*/ 	.short	0x0100
        /*034a*/ 	.byte	0x04
	.zero		1


	//   ....[36]....
        /*034c*/ 	.word	0x00000870
        /*0350*/ 	.word	0x000000ff
        /*0354*/ 	.word	0x00000090
        /*0358*/ 	.short	0x0100
        /*035a*/ 	.byte	0x04
	.zero		1


	//   ....[37]....
        /*035c*/ 	.word	0x00000880
        /*0360*/ 	.word	0x000000ff
        /*0364*/ 	.word	0x00000130
        /*0368*/ 	.short	0x0100
        /*036a*/ 	.byte	0x04
	.zero		1


	//   ....[38]....
        /*036c*/ 	.word	0x00000890
        /*0370*/ 	.word	0x000000ff
        /*0374*/ 	.word	0x00000098
        /*0378*/ 	.short	0x0100
        /*037a*/ 	.byte	0x04
	.zero		1


	//   ....[39]....
        /*037c*/ 	.word	0x000008a0
        /*0380*/ 	.word	0x000000ff
        /*0384*/ 	.word	0x00000138
        /*0388*/ 	.short	0x0100
        /*038a*/ 	.byte	0x04
	.zero		1


	//   ....[40]....
        /*038c*/ 	.word	0x000009e0
        /*0390*/ 	.word	0x000000ff
        /*0394*/ 	.word	0x00000140
        /*0398*/ 	.short	0x0100
        /*039a*/ 	.byte	0x04
	.zero		1


	//   ....[41]....
        /*039c*/ 	.word	0x000009f0
        /*03a0*/ 	.word	0x000000ff
        /*03a4*/ 	.word	0x00000160
        /*03a8*/ 	.short	0x0100
        /*03aa*/ 	.byte	0x04
	.zero		1


	//   ....[42]....
        /*03ac*/ 	.word	0x00000a00
        /*03b0*/ 	.word	0x000000ff
        /*03b4*/ 	.word	0x00000148
        /*03b8*/ 	.short	0x0100
        /*03ba*/ 	.byte	0x04
	.zero		1


	//   ....[43]....
        /*03bc*/ 	.word	0x00000a10
        /*03c0*/ 	.word	0x000000ff
        /*03c4*/ 	.word	0x00000168
        /*03c8*/ 	.short	0x0100
        /*03ca*/ 	.byte	0x04
	.zero		1


	//   ....[44]....
        /*03cc*/ 	.word	0x00000a20
        /*03d0*/ 	.word	0x000000ff
        /*03d4*/ 	.word	0x00000150
        /*03d8*/ 	.short	0x0100
        /*03da*/ 	.byte	0x04
	.zero		1


	//   ....[45]....
        /*03dc*/ 	.word	0x00000a30
        /*03e0*/ 	.word	0x000000ff
        /*03e4*/ 	.word	0x00000170
        /*03e8*/ 	.short	0x0100
        /*03ea*/ 	.byte	0x04
	.zero		1


	//   ....[46]....
        /*03ec*/ 	.word	0x00000a40
        /*03f0*/ 	.word	0x000000ff
        /*03f4*/ 	.word	0x00000158
        /*03f8*/ 	.short	0x0100
        /*03fa*/ 	.byte	0x04
	.zero		1


	//   ....[47]....
        /*03fc*/ 	.word	0x00000a50
        /*0400*/ 	.word	0x000000ff
        /*0404*/ 	.word	0x00000178
        /*0408*/ 	.short	0x0100
        /*040a*/ 	.byte	0x04
	.zero		1


	//   ....[48]....
        /*040c*/ 	.word	0x00000b40
        /*0410*/ 	.word	0x000000ff
        /*0414*/ 	.word	0x00000180
        /*0418*/ 	.short	0x0100
        /*041a*/ 	.byte	0x06
	.zero		1


	//   ....[49]....
        /*041c*/ 	.word	0x00000b50
        /*0420*/ 	.word	0x000000ff
        /*0424*/ 	.word	0x00000188
        /*0428*/ 	.short	0x0100
        /*042a*/ 	.byte	0x06
	.zero		1


	//   ....[50]....
        /*042c*/ 	.word	0x00000c90
        /*0430*/ 	.word	0x000000ff
        /*0434*/ 	.word	0x00000190
        /*0438*/ 	.short	0x0100
        /*043a*/ 	.byte	0x06
	.zero		1


	//   ....[51]....
        /*043c*/ 	.word	0x00000ca0
        /*0440*/ 	.word	0x000000ff
        /*0444*/ 	.word	0x000001a0
        /*0448*/ 	.short	0x0100
        /*044a*/ 	.byte	0x06
	.zero		1


	//   ....[52]....
        /*044c*/ 	.word	0x00000cb0
        /*0450*/ 	.word	0x000000ff
        /*0454*/ 	.word	0x00000198
        /*0458*/ 	.short	0x0100
        /*045a*/ 	.byte	0x06
	.zero		1


	//   ....[53]....
        /*045c*/ 	.word	0x00000cc0
        /*0460*/ 	.word	0x000000ff
        /*0464*/ 	.word	0x000001a8
        /*0468*/ 	.short	0x0100
        /*046a*/ 	.byte	0x06
	.zero		1


	//   ....[54]....
        /*046c*/ 	.word	0x00000df0
        /*0470*/ 	.word	0x000000ff
        /*0474*/ 	.word	0x000001b0
        /*0478*/ 	.short	0x0100
        /*047a*/ 	.byte	0x04
	.zero		1


	//   ....[55]....
        /*047c*/ 	.word	0x00000e00
        /*0480*/ 	.word	0x000000ff
        /*0484*/ 	.word	0x000001d0
        /*0488*/ 	.short	0x0100
        /*048a*/ 	.byte	0x04
	.zero		1


	//   ....[56]....
        /*048c*/ 	.word	0x00000e10
        /*0490*/ 	.word	0x000000ff
        /*0494*/ 	.word	0x000001b8
        /*0498*/ 	.short	0x0100
        /*049a*/ 	.byte	0x04
	.zero		1


	//   ....[57]....
        /*049c*/ 	.word	0x00000e20
        /*04a0*/ 	.word	0x000000ff
        /*04a4*/ 	.word	0x000001d8
        /*04a8*/ 	.short	0x0100
        /*04aa*/ 	.byte	0x04
	.zero		1


	//   ....[58]....
        /*04ac*/ 	.word	0x00000e30
        /*04b0*/ 	.word	0x000000ff
        /*04b4*/ 	.word	0x000001c0
        /*04b8*/ 	.short	0x0100
        /*04ba*/ 	.byte	0x04
	.zero		1


	//   ....[59]....
        /*04bc*/ 	.word	0x00000e40
        /*04c0*/ 	.word	0x000000ff
        /*04c4*/ 	.word	0x000001e0
        /*04c8*/ 	.short	0x0100
        /*04ca*/ 	.byte	0x04
	.zero		1


	//   ....[60]....
        /*04cc*/ 	.word	0x00000e50
        /*04d0*/ 	.word	0x000000ff
        /*04d4*/ 	.word	0x000001c8
        /*04d8*/ 	.short	0x0100
        /*04da*/ 	.byte	0x04
	.zero		1


	//   ....[61]....
        /*04dc*/ 	.word	0x00000e60
        /*04e0*/ 	.word	0x000000ff
        /*04e4*/ 	.word	0x000001e8
        /*04e8*/ 	.short	0x0100
        /*04ea*/ 	.byte	0x04
	.zero		1


	//   ....[62]....
        /*04ec*/ 	.word	0x00000f50
        /*04f0*/ 	.word	0x000000ff
        /*04f4*/ 	.word	0x000001f0
        /*04f8*/ 	.short	0x0100
        /*04fa*/ 	.byte	0x04
	.zero		1


	//   ....[63]....
        /*04fc*/ 	.word	0x00000f60
        /*0500*/ 	.word	0x000000ff
        /*0504*/ 	.word	0x00000200
        /*0508*/ 	.short	0x0100
        /*050a*/ 	.byte	0x04
	.zero		1


	//   ....[64]....
        /*050c*/ 	.word	0x00000f70
        /*0510*/ 	.word	0x000000ff
        /*0514*/ 	.word	0x000001f8
        /*0518*/ 	.short	0x0100
        /*051a*/ 	.byte	0x04
	.zero		1


	//   ....[65]....
        /*051c*/ 	.word	0x00000f80
        /*0520*/ 	.word	0x000000ff
        /*0524*/ 	.word	0x00000208
        /*0528*/ 	.short	0x0100
        /*052a*/ 	.byte	0x04
	.zero		1


	//   ....[66]....
        /*052c*/ 	.word	0x00001cf0
        /*0530*/ 	.word	0x00000000
        /*0534*/ 	.word	0x00000200
        /*0538*/ 	.short	0x010a
        /*053a*/ 	.byte	0xff
	.zero		1


	//   ....[67]....
        /*053c*/ 	.word	0x00001d10
        /*0540*/ 	.word	0x00000000
        /*0544*/ 	.word	0x000001f0
        /*0548*/ 	.short	0x0101
        /*054a*/ 	.byte	0xff
	.zero		1


	//   ....[68]....
        /*054c*/ 	.word	0x00001dd0
        /*0550*/ 	.word	0x000000ff
        /*0554*/ 	.word	0x000000a0
        /*0558*/ 	.short	0x010a
        /*055a*/ 	.byte	0x04
	.zero		1


	//   ....[69]....
        /*055c*/ 	.word	0x00001e60
        /*0560*/ 	.word	0x000000ff
        /*0564*/ 	.word	0x000000a0
        /*0568*/ 	.short	0x010a
        /*056a*/ 	.byte	0x21
	.zero		1


	//   ....[70]....
        /*056c*/ 	.word	0x00001ff0
        /*0570*/ 	.word	0x000000ff
        /*0574*/ 	.word	0x000000a0
        /*0578*/ 	.short	0x010a
        /*057a*/ 	.byte	0x05
	.zero		1


	//   ....[71]....
        /*057c*/ 	.word	0x00002120
        /*0580*/ 	.word	0x000000ff
        /*0584*/ 	.word	0x00000188
        /*0588*/ 	.short	0x0101
        /*058a*/ 	.byte	0x15
	.zero		1


	//   ....[72]....
        /*058c*/ 	.word	0x00002140
        /*0590*/ 	.word	0x000000ff
        /*0594*/ 	.word	0x000000a0
        /*0598*/ 	.short	0x010a
        /*059a*/ 	.byte	0x04
	.zero		1


	//   ....[73]....
        /*059c*/ 	.word	0x000021c0
        /*05a0*/ 	.word	0x000000ff
        /*05a4*/ 	.word	0x000000a0
        /*05a8*/ 	.short	0x010a
        /*05aa*/ 	.byte	0x11
	.zero		1


	//   ....[74]....
        /*05ac*/ 	.word	0x00002350
        /*05b0*/ 	.word	0x000000ff
        /*05b4*/ 	.word	0x000000a0
        /*05b8*/ 	.short	0x010a
        /*05ba*/ 	.byte	0x05
	.zero		1


	//   ....[75]....
        /*05bc*/ 	.word	0x00002490
        /*05c0*/ 	.word	0x00000003
        /*05c4*/ 	.word	0x00000190
        /*05c8*/ 	.short	0x010a
        /*05ca*/ 	.byte	0xff
	.zero		1


	//   ....[76]....
        /*05cc*/ 	.word	0x000025e0
        /*05d0*/ 	.word	0x00000000
        /*05d4*/ 	.word	0x00000000
        /*05d8*/ 	.short	0x0101
        /*05da*/ 	.byte	0xff
	.zero		1


	//   ....[77]....
        /*05dc*/ 	.word	0x00002b90
        /*05e0*/ 	.word	0x000000ff
        /*05e4*/ 	.word	0x00000000
        /*05e8*/ 	.short	0x010a
        /*05ea*/ 	.byte	0x04
	.zero		1


	//   ....[78]....
        /*05ec*/ 	.word	0x00002c20
        /*05f0*/ 	.word	0x000000ff
        /*05f4*/ 	.word	0x00000000
        /*05f8*/ 	.short	0x010a
        /*05fa*/ 	.byte	0x05
	.zero		1


	//   ....[79]....
        /*05fc*/ 	.word	0x00002cb0
        /*0600*/ 	.word	0x000000ff
        /*0604*/ 	.word	0x00000000
        /*0608*/ 	.short	0x010a
        /*060a*/ 	.byte	0x05
	.zero		1


	//   ....[80]....
        /*060c*/ 	.word	0x00002d40
        /*0610*/ 	.word	0x000000ff
        /*0614*/ 	.word	0x00000000
        /*0618*/ 	.short	0x010a
        /*061a*/ 	.byte	0x05
	.zero		1


	//   ....[81]....
        /*061c*/ 	.word	0x00002dd0
        /*0620*/ 	.word	0x000000ff
        /*0624*/ 	.word	0x00000000
        /*0628*/ 	.short	0x010a
        /*062a*/ 	.byte	0x05
	.zero		1


	//   ....[82]....
        /*062c*/ 	.word	0x00002e60
        /*0630*/ 	.word	0x000000ff
        /*0634*/ 	.word	0x00000000
        /*0638*/ 	.short	0x010a
        /*063a*/ 	.byte	0x05
	.zero		1


	//   ....[83]....
        /*063c*/ 	.word	0x00002ef0
        /*0640*/ 	.word	0x000000ff
        /*0644*/ 	.word	0x00000000
        /*0648*/ 	.short	0x010a
        /*064a*/ 	.byte	0x05
	.zero		1


	//   ....[84]....
        /*064c*/ 	.word	0x00002f80
        /*0650*/ 	.word	0x000000ff
        /*0654*/ 	.word	0x00000000
        /*0658*/ 	.short	0x010a
        /*065a*/ 	.byte	0x05
	.zero		1


	//   ....[85]....
        /*065c*/ 	.word	0x00003010
        /*0660*/ 	.word	0x000000ff
        /*0664*/ 	.word	0x00000000
        /*0668*/ 	.short	0x010a
        /*066a*/ 	.byte	0x05
	.zero		1


	//   ....[86]....
        /*066c*/ 	.word	0x000030a0
        /*0670*/ 	.word	0x000000ff
        /*0674*/ 	.word	0x00000000
        /*0678*/ 	.short	0x010a
        /*067a*/ 	.byte	0x05
	.zero		1


	//   ....[87]....
        /*067c*/ 	.word	0x00003130
        /*0680*/ 	.word	0x000000ff
        /*0684*/ 	.word	0x00000000
        /*0688*/ 	.short	0x010a
        /*068a*/ 	.byte	0x05
	.zero		1


	//   ....[88]....
        /*068c*/ 	.word	0x000031c0
        /*0690*/ 	.word	0x000000ff
        /*0694*/ 	.word	0x00000000
        /*0698*/ 	.short	0x010a
        /*069a*/ 	.byte	0x05
	.zero		1


	//   ....[89]....
        /*069c*/ 	.word	0x00003250
        /*06a0*/ 	.word	0x000000ff
        /*06a4*/ 	.word	0x00000000
        /*06a8*/ 	.short	0x010a
        /*06aa*/ 	.byte	0x05
	.zero		1


	//   ....[90]....
        /*06ac*/ 	.word	0x000032e0
        /*06b0*/ 	.word	0x000000ff
        /*06b4*/ 	.word	0x00000000
        /*06b8*/ 	.short	0x010a
        /*06ba*/ 	.byte	0x05
	.zero		1


	//   ....[91]....
        /*06bc*/ 	.word	0x00003370
        /*06c0*/ 	.word	0x000000ff
        /*06c4*/ 	.word	0x00000000
        /*06c8*/ 	.short	0x010a
        /*06ca*/ 	.byte	0x05
	.zero		1


	//   ....[92]....
        /*06cc*/ 	.word	0x00003400
        /*06d0*/ 	.word	0x000000ff
        /*06d4*/ 	.word	0x00000000
        /*06d8*/ 	.short	0x010a
        /*06da*/ 	.byte	0x05
	.zero		1


	//   ....[93]....
        /*06dc*/ 	.word	0x00003490
        /*06e0*/ 	.word	0x000000ff
        /*06e4*/ 	.word	0x00000000
        /*06e8*/ 	.short	0x010a
        /*06ea*/ 	.byte	0x05
	.zero		1


	//   ....[94]....
        /*06ec*/ 	.word	0x00003520
        /*06f0*/ 	.word	0x000000ff
        /*06f4*/ 	.word	0x00000000
        /*06f8*/ 	.short	0x010a
        /*06fa*/ 	.byte	0x05
	.zero		1


	//   ....[95]....
        /*06fc*/ 	.word	0x000035b0
        /*0700*/ 	.word	0x000000ff
        /*0704*/ 	.word	0x00000000
        /*0708*/ 	.short	0x010a
        /*070a*/ 	.byte	0x05
	.zero		1


	//   ....[96]....
        /*070c*/ 	.word	0x00003650
        /*0710*/ 	.word	0x00000000
        /*0714*/ 	.word	0x00000000
        /*0718*/ 	.short	0x010a
        /*071a*/ 	.byte	0xff
	.zero		1


	//   ....[97]....
        /*071c*/ 	.word	0x00003790
        /*0720*/ 	.word	0x00000002
        /*0724*/ 	.word	0x000001f0
        /*0728*/ 	.short	0x010a
        /*072a*/ 	.byte	0xff
	.zero		1


	//   ....[98]....
        /*072c*/ 	.word	0x000037f0
        /*0730*/ 	.word	0x00000004
        /*0734*/ 	.word	0x00000000
        /*0738*/ 	.short	0x0101
        /*073a*/ 	.byte	0xff
	.zero		1


	//   ....[99]....
        /*073c*/ 	.word	0x00003810
        /*0740*/ 	.word	0x000000ff
        /*0744*/ 	.word	0x000001a0
        /*0748*/ 	.short	0x010a
        /*074a*/ 	.byte	0x04
	.zero		1


	//   ....[100]....
        /*074c*/ 	.word	0x00003930
        /*0750*/ 	.word	0x00000002
        /*0754*/ 	.word	0x00000190
        /*0758*/ 	.short	0x010a
        /*075a*/ 	.byte	0xff
	.zero		1


	//   ....[101]....
        /*075c*/ 	.word	0x00003a40
        /*0760*/ 	.word	0x00000002
        /*0764*/ 	.word	0x00000000
        /*0768*/ 	.short	0x0101
        /*076a*/ 	.byte	0xff
	.zero		1


	//   ....[102]....
        /*076c*/ 	.word	0x00003ad0
        /*0770*/ 	.word	0x000000ff
        /*0774*/ 	.word	0x000001a0
        /*0778*/ 	.short	0x0106
        /*077a*/ 	.byte	0x04
	.zero		1


	//   ....[103]....
        /*077c*/ 	.word	0x00003af0
        /*0780*/ 	.word	0x000000ff
        /*0784*/ 	.word	0x000001a0
        /*0788*/ 	.short	0x010a
        /*078a*/ 	.byte	0x04
	.zero		1


	//   ....[104]....
        /*078c*/ 	.word	0x00003b80
        /*0790*/ 	.word	0x000000ff
        /*0794*/ 	.word	0x000001a0
        /*0798*/ 	.short	0x0106
        /*079a*/ 	.byte	0x07
	.zero		1


	//   ....[105]....
        /*079c*/ 	.word	0x00003bc0
        /*07a0*/ 	.word	0x00000000
        /*07a4*/ 	.word	0x000001a0
        /*07a8*/ 	.short	0x010a
        /*07aa*/ 	.byte	0xff
	.zero		1


	//   ....[106]....
        /*07ac*/ 	.word	0x000040c0
        /*07b0*/ 	.word	0x00000000
        /*07b4*/ 	.word	0x00000190
        /*07b8*/ 	.short	0x010a
        /*07ba*/ 	.byte	0xff
	.zero		1


	//   ....[107]....
        /*07bc*/ 	.word	0x000041c0
        /*07c0*/ 	.word	0x00000003
        /*07c4*/ 	.word	0x00000000
        /*07c8*/ 	.short	0x0101
        /*07ca*/ 	.byte	0xff
	.zero		1


	//   ....[108]....
        /*07cc*/ 	.word	0x000041d0
        /*07d0*/ 	.word	0x000000ff
        /*07d4*/ 	.word	0x00000000
        /*07d8*/ 	.short	0x010a
        /*07da*/ 	.byte	0x04
	.zero		1


	//   ....[109]....
        /*07dc*/ 	.word	0x000041f0
        /*07e0*/ 	.word	0x000000ff
        /*07e4*/ 	.word	0x000001d0
        /*07e8*/ 	.short	0x010a
        /*07ea*/ 	.byte	0x13
	.zero		1


	//   ....[110]....
        /*07ec*/ 	.word	0x00004330
        /*07f0*/ 	.word	0x000000ff
        /*07f4*/ 	.word	0x00000000
        /*07f8*/ 	.short	0x010a
        /*07fa*/ 	.byte	0x06
	.zero		1


	//   ....[111]....
        /*07fc*/ 	.word	0x00004430
        /*0800*/ 	.word	0x000000ff
        /*0804*/ 	.word	0x00000000
        /*0808*/ 	.short	0x010a
        /*080a*/ 	.byte	0x04
	.zero		1


	//   ....[112]....
        /*080c*/ 	.word	0x00004610
        /*0810*/ 	.word	0x000000ff
        /*0814*/ 	.word	0x00000000
        /*0818*/ 	.short	0x010a
        /*081a*/ 	.byte	0x04
	.zero		1


	//   ....[113]....
        /*081c*/ 	.word	0x000046a0
        /*0820*/ 	.word	0x000000ff
        /*0824*/ 	.word	0x00000000
        /*0828*/ 	.short	0x010a
        /*082a*/ 	.byte	0x05
	.zero		1


	//   ....[114]....
        /*082c*/ 	.word	0x00004730
        /*0830*/ 	.word	0x000000ff
        /*0834*/ 	.word	0x00000000
        /*0838*/ 	.short	0x010a
        /*083a*/ 	.byte	0x05
	.zero		1


	//   ....[115]....
        /*083c*/ 	.word	0x000047c0
        /*0840*/ 	.word	0x000000ff
        /*0844*/ 	.word	0x00000000
        /*0848*/ 	.short	0x010a
        /*084a*/ 	.byte	0x04
	.zero		1


	//   ....[116]....
        /*084c*/ 	.word	0x00004cd0
        /*0850*/ 	.word	0x0000000c
        /*0854*/ 	.word	0x00000190
        /*0858*/ 	.short	0x010a
        /*085a*/ 	.byte	0xff
	.zero		1


	//   ....[117]....
        /*085c*/ 	.word	0x00004e40
        /*0860*/ 	.word	0x00000000
        /*0864*/ 	.word	0x00000000
        /*0868*/ 	.short	0x0101
        /*086a*/ 	.byte	0xff
	.zero		1


	//   ....[118]....
        /*086c*/ 	.word	0x000052d0
        /*0870*/ 	.word	0x000000ff
        /*0874*/ 	.word	0x00000188
        /*0878*/ 	.short	0x010a
        /*087a*/ 	.byte	0x15
	.zero		1


	//   ....[119]....
        /*087c*/ 	.word	0x00005450
        /*0880*/ 	.word	0x000000ff
        /*0884*/ 	.word	0x00000160
        /*0888*/ 	.short	0x010a
        /*088a*/ 	.byte	0x15
	.zero		1


	//   ....[120]....
        /*088c*/ 	.word	0x000055c0
        /*0890*/ 	.word	0x000000ff
        /*0894*/ 	.word	0x00000140
        /*0898*/ 	.short	0x010b
        /*089a*/ 	.byte	0x15
	.zero		1


	//   ....[121]....
        /*089c*/ 	.word	0x000055d0
        /*08a0*/ 	.word	0x000000ff
        /*08a4*/ 	.word	0x00000000
        /*08a8*/ 	.short	0x0101
        /*08aa*/ 	.byte	0x28
	.zero		1


	//   ....[122]....
        /*08ac*/ 	.word	0x000055e0
        /*08b0*/ 	.word	0x000000ff
        /*08b4*/ 	.word	0x00000168
        /*08b8*/ 	.short	0x010a
        /*08ba*/ 	.byte	0x15
	.zero		1


	//   ....[123]....
        /*08bc*/ 	.word	0x00005730
        /*08c0*/ 	.word	0x000000ff
        /*08c4*/ 	.word	0x00000148
        /*08c8*/ 	.short	0x010b
        /*08ca*/ 	.byte	0x15
	.zero		1


	//   ....[124]....
        /*08cc*/ 	.word	0x00005740
        /*08d0*/ 	.word	0x000000ff
        /*08d4*/ 	.word	0x00000000
        /*08d8*/ 	.short	0x0101
        /*08da*/ 	.byte	0x27
	.zero		1


	//   ....[125]....
        /*08dc*/ 	.word	0x00005750
        /*08e0*/ 	.word	0x000000ff
        /*08e4*/ 	.word	0x00000170
        /*08e8*/ 	.short	0x010a
        /*08ea*/ 	.byte	0x15
	.zero		1


	//   ....[126]....
        /*08ec*/ 	.word	0x00005890
        /*08f0*/ 	.word	0x000000ff
        /*08f4*/ 	.word	0x00000150
        /*08f8*/ 	.short	0x010b
        /*08fa*/ 	.byte	0x15
	.zero		1


	//   ....[127]....
        /*08fc*/ 	.word	0x000058a0
        /*0900*/ 	.word	0x000000ff
        /*0904*/ 	.word	0x00000000
        /*0908*/ 	.short	0x0101
        /*090a*/ 	.byte	0x26
	.zero		1


	//   ....[128]....
        /*090c*/ 	.word	0x000058b0
        /*0910*/ 	.word	0x000000ff
        /*0914*/ 	.word	0x00000178
        /*0918*/ 	.short	0x010a
        /*091a*/ 	.byte	0x15
	.zero		1


	//   ....[129]....
        /*091c*/ 	.word	0x00005aa0
        /*0920*/ 	.word	0x000000ff
        /*0924*/ 	.word	0x00000158
        /*0928*/ 	.short	0x010b
        /*092a*/ 	.byte	0x15
	.zero		1


	//   ....[130]....
        /*092c*/ 	.word	0x00005ab0
        /*0930*/ 	.word	0x000000ff
        /*0934*/ 	.word	0x00000000
        /*0938*/ 	.short	0x0101
        /*093a*/ 	.byte	0x25
	.zero		1


	//   ....[131]....
        /*093c*/ 	.word	0x00005ae0
        /*0940*/ 	.word	0x000000ff
        /*0944*/ 	.word	0x00000160
        /*0948*/ 	.short	0x010a
        /*094a*/ 	.byte	0x15
	.zero		1


	//   ....[132]....
        /*094c*/ 	.word	0x00005b00
        /*0950*/ 	.word	0x000000ff
        /*0954*/ 	.word	0x00000168
        /*0958*/ 	.short	0x010a
        /*095a*/ 	.byte	0x15
	.zero		1


	//   ....[133]....
        /*095c*/ 	.word	0x00005b20
        /*0960*/ 	.word	0x000000ff
        /*0964*/ 	.word	0x00000170
        /*0968*/ 	.short	0x010a
        /*096a*/ 	.byte	0x15
	.zero		1


	//   ....[134]....
        /*096c*/ 	.word	0x00005b60
        /*0970*/ 	.word	0x00000000
        /*0974*/ 	.word	0x00000178
        /*0978*/ 	.short	0x010a
        /*097a*/ 	.byte	0xff
	.zero		1


	//   ....[135]....
        /*097c*/ 	.word	0x00005eb0
        /*0980*/ 	.word	0x00000003
        /*0984*/ 	.word	0x00000190
        /*0988*/ 	.short	0x010a
        /*098a*/ 	.byte	0xff
	.zero		1


	//   ....[136]....
        /*098c*/ 	.word	0x00006030
        /*0990*/ 	.word	0x00000000
        /*0994*/ 	.word	0x00000000
        /*0998*/ 	.short	0x0101
        /*099a*/ 	.byte	0xff
	.zero		1


	//   ....[137]....
        /*099c*/ 	.word	0x00006b80
        /*09a0*/ 	.word	0x00000002
        /*09a4*/ 	.word	0x00000140
        /*09a8*/ 	.short	0x010a
        /*09aa*/ 	.byte	0xff
	.zero		1


	//   ....[138]....
        /*09ac*/ 	.word	0x00006bf0
        /*09b0*/ 	.word	0x00000047
        /*09b4*/ 	.word	0x000001b0
        /*09b8*/ 	.short	0x010a
        /*09ba*/ 	.byte	0xff
	.zero		1


	//   ....[139]....
        /*09bc*/ 	.word	0x00006ce0
        /*09c0*/ 	.word	0x00000002
        /*09c4*/ 	.word	0x00000140
        /*09c8*/ 	.short	0x010a
        /*09ca*/ 	.byte	0xff
	.zero		1


	//   ....[140]....
        /*09cc*/ 	.word	0x00006df0
        /*09d0*/ 	.word	0x00000000
        /*09d4*/ 	.word	0x00000000
        /*09d8*/ 	.short	0x0101
        /*09da*/ 	.byte	0xff
	.zero		1


	//   ....[141]....
        /*09dc*/ 	.word	0x00006e70
        /*09e0*/ 	.word	0x00000047
        /*09e4*/ 	.word	0x000001b0
        /*09e8*/ 	.short	0x010a
        /*09ea*/ 	.byte	0xff
	.zero		1


	//   ....[142]....
        /*09ec*/ 	.word	0x000079c0
        /*09f0*/ 	.word	0x00000070
        /*09f4*/ 	.word	0x00000140
        /*09f8*/ 	.short	0x010a
        /*09fa*/ 	.byte	0xff
	.zero		1


	//   ....[143]....
        /*09fc*/ 	.word	0x00007a90
        /*0a00*/ 	.word	0x00000070
        /*0a04*/ 	.word	0x00000140
        /*0a08*/ 	.short	0x010a
        /*0a0a*/ 	.byte	0xff
	.zero		1


	//   ....[144]....
        /*0a0c*/ 	.word	0x00007ba0
        /*0a10*/ 	.word	0x00000000
        /*0a14*/ 	.word	0x00000000
        /*0a18*/ 	.short	0x0101
        /*0a1a*/ 	.byte	0xff
	.zero		1


	//   ....[145]....
        /*0a1c*/ 	.word	0x00008710
        /*0a20*/ 	.word	0x00000070
        /*0a24*/ 	.word	0x00000140
        /*0a28*/ 	.short	0x010a
        /*0a2a*/ 	.byte	0xff
	.zero		1


	//   ....[146]....
        /*0a2c*/ 	.word	0x000087e0
        /*0a30*/ 	.word	0x00000070
        /*0a34*/ 	.word	0x00000140
        /*0a38*/ 	.short	0x010a
        /*0a3a*/ 	.byte	0xff
	.zero		1


	//   ....[147]....
        /*0a3c*/ 	.word	0x000088f0
        /*0a40*/ 	.word	0x00000000
        /*0a44*/ 	.word	0x00000000
        /*0a48*/ 	.short	0x0101
        /*0a4a*/ 	.byte	0xff
	.zero		1


	//   ....[148]....
        /*0a4c*/ 	.word	0x00009490
        /*0a50*/ 	.word	0x00000066
        /*0a54*/ 	.word	0x00000140
        /*0a58*/ 	.short	0x010a
        /*0a5a*/ 	.byte	0xff
	.zero		1


	//   ....[149]....
        /*0a5c*/ 	.word	0x00009560
        /*0a60*/ 	.word	0x00000066
        /*0a64*/ 	.word	0x00000140
        /*0a68*/ 	.short	0x010a
        /*0a6a*/ 	.byte	0xff
	.zero		1


	//   ....[150]....
        /*0a6c*/ 	.word	0x00009670
        /*0a70*/ 	.word	0x00000000
        /*0a74*/ 	.word	0x00000000
        /*0a78*/ 	.short	0x0101
        /*0a7a*/ 	.byte	0xff
	.zero		1


	//   ....[151]....
        /*0a7c*/ 	.word	0x00009b00
        /*0a80*/ 	.word	0x000000ff
        /*0a84*/ 	.word	0x00000000
        /*0a88*/ 	.short	0x0101
        /*0a8a*/ 	.byte	0x04
	.zero		1


	//   ....[152]....
        /*0a8c*/ 	.word	0x0000a310
        /*0a90*/ 	.word	0x00000000
        /*0a94*/ 	.word	0x00000200
        /*0a98*/ 	.short	0x010a
        /*0a9a*/ 	.byte	0xff
	.zero		1


	//   ....[153]....
        /*0a9c*/ 	.word	0x0000a370
        /*0aa0*/ 	.word	0x00000000
        /*0aa4*/ 	.word	0x000000a0
        /*0aa8*/ 	.short	0x010a
        /*0aaa*/ 	.byte	0xff
	.zero		1


	//   ....[154]....
        /*0aac*/ 	.word	0x0000a3d0
        /*0ab0*/ 	.word	0x00000000
        /*0ab4*/ 	.word	0x000000a0
        /*0ab8*/ 	.short	0x010a
        /*0aba*/ 	.byte	0xff
	.zero		1


	//   ....[155]....
        /*0abc*/ 	.word	0x0000a420
        /*0ac0*/ 	.word	0x00000003
        /*0ac4*/ 	.word	0x00000190
        /*0ac8*/ 	.short	0x010a
        /*0aca*/ 	.byte	0xff
	.zero		1


	//   ....[156]....
        /*0acc*/ 	.word	0x0000a480
        /*0ad0*/ 	.word	0x00000000
        /*0ad4*/ 	.word	0x00000000
        /*0ad8*/ 	.short	0x010a
        /*0ada*/ 	.byte	0xff
	.zero		1


	//   ....[157]....
        /*0adc*/ 	.word	0x0000a4e0
        /*0ae0*/ 	.word	0x00000000
        /*0ae4*/ 	.word	0x00000000
        /*0ae8*/ 	.short	0x010a
        /*0aea*/ 	.byte	0xff
	.zero		1


	//   ....[158]....
        /*0aec*/ 	.word	0x0000a540
        /*0af0*/ 	.word	0x00000000
        /*0af4*/ 	.word	0x00000000
        /*0af8*/ 	.short	0x010a
        /*0afa*/ 	.byte	0xff
	.zero		1


	//   ....[159]....
        /*0afc*/ 	.word	0x0000a5a0
        /*0b00*/ 	.word	0x00000000
        /*0b04*/ 	.word	0x00000000
        /*0b08*/ 	.short	0x010a
        /*0b0a*/ 	.byte	0xff
	.zero		1


	//   ....[160]....
        /*0b0c*/ 	.word	0x0000a600
        /*0b10*/ 	.word	0x00000000
        /*0b14*/ 	.word	0x00000000
        /*0b18*/ 	.short	0x010a
        /*0b1a*/ 	.byte	0xff
	.zero		1


	//   ....[161]....
        /*0b1c*/ 	.word	0x0000a660
        /*0b20*/ 	.word	0x00000000
        /*0b24*/ 	.word	0x00000000
        /*0b28*/ 	.short	0x010a
        /*0b2a*/ 	.byte	0xff
	.zero		1


	//   ....[162]....
        /*0b2c*/ 	.word	0x0000a6c0
        /*0b30*/ 	.word	0x00000000
        /*0b34*/ 	.word	0x00000000
        /*0b38*/ 	.short	0x010a
        /*0b3a*/ 	.byte	0xff
	.zero		1


	//   ....[163]....
        /*0b3c*/ 	.word	0x0000a720
        /*0b40*/ 	.word	0x00000000
        /*0b44*/ 	.word	0x00000000
        /*0b48*/ 	.short	0x010a
        /*0b4a*/ 	.byte	0xff
	.zero		1


	//   ....[164]....
        /*0b4c*/ 	.word	0x0000a780
        /*0b50*/ 	.word	0x00000000
        /*0b54*/ 	.word	0x00000000
        /*0b58*/ 	.short	0x010a
        /*0b5a*/ 	.byte	0xff
	.zero		1


	//   ....[165]....
        /*0b5c*/ 	.word	0x0000a7e0
        /*0b60*/ 	.word	0x00000000
        /*0b64*/ 	.word	0x00000000
        /*0b68*/ 	.short	0x010a
        /*0b6a*/ 	.byte	0xff
	.zero		1


	//   ....[166]....
        /*0b6c*/ 	.word	0x0000a840
        /*0b70*/ 	.word	0x00000000
        /*0b74*/ 	.word	0x00000000
        /*0b78*/ 	.short	0x010a
        /*0b7a*/ 	.byte	0xff
	.zero		1


	//   ....[167]....
        /*0b7c*/ 	.word	0x0000a8a0
        /*0b80*/ 	.word	0x00000000
        /*0b84*/ 	.word	0x00000000
        /*0b88*/ 	.short	0x010a
        /*0b8a*/ 	.byte	0xff
	.zero		1


	//   ....[168]....
        /*0b8c*/ 	.word	0x0000a900
        /*0b90*/ 	.word	0x00000000
        /*0b94*/ 	.word	0x00000000
        /*0b98*/ 	.short	0x010a
        /*0b9a*/ 	.byte	0xff
	.zero		1


	//   ....[169]....
        /*0b9c*/ 	.word	0x0000a960
        /*0ba0*/ 	.word	0x00000000
        /*0ba4*/ 	.word	0x00000000
        /*0ba8*/ 	.short	0x010a
        /*0baa*/ 	.byte	0xff
	.zero		1


	//   ....[170]....
        /*0bac*/ 	.word	0x0000a9c0
        /*0bb0*/ 	.word	0x00000000
        /*0bb4*/ 	.word	0x00000000
        /*0bb8*/ 	.short	0x010a
        /*0bba*/ 	.byte	0xff
	.zero		1


	//   ....[171]....
        /*0bbc*/ 	.word	0x0000aa20
        /*0bc0*/ 	.word	0x00000000
        /*0bc4*/ 	.word	0x00000000
        /*0bc8*/ 	.short	0x010a
        /*0bca*/ 	.byte	0xff
	.zero		1


	//   ....[172]....
        /*0bcc*/ 	.word	0x0000aa80
        /*0bd0*/ 	.word	0x00000000
        /*0bd4*/ 	.word	0x00000000
        /*0bd8*/ 	.short	0x010a
        /*0bda*/ 	.byte	0xff
	.zero		1


	//   ....[173]....
        /*0bdc*/ 	.word	0x0000aae0
        /*0be0*/ 	.word	0x00000000
        /*0be4*/ 	.word	0x00000000
        /*0be8*/ 	.short	0x010a
        /*0bea*/ 	.byte	0xff
	.zero		1


	//   ....[174]....
        /*0bec*/ 	.word	0x0000ab40
        /*0bf0*/ 	.word	0x00000000
        /*0bf4*/ 	.word	0x00000000
        /*0bf8*/ 	.short	0x010a
        /*0bfa*/ 	.byte	0xff
	.zero		1


	//   ....[175]....
        /*0bfc*/ 	.word	0x0000ab90
        /*0c00*/ 	.word	0x00000002
        /*0c04*/ 	.word	0x000001f0
        /*0c08*/ 	.short	0x010a
        /*0c0a*/ 	.byte	0xff
	.zero		1


	//   ....[176]....
        /*0c0c*/ 	.word	0x0000abf0
        /*0c10*/ 	.word	0x00000002
        /*0c14*/ 	.word	0x000001a0
        /*0c18*/ 	.short	0x010a
        /*0c1a*/ 	.byte	0xff
	.zero		1


	//   ....[177]....
        /*0c1c*/ 	.word	0x0000ac40
        /*0c20*/ 	.word	0x00000002
        /*0c24*/ 	.word	0x00000190
        /*0c28*/ 	.short	0x010a
        /*0c2a*/ 	.byte	0xff
	.zero		1


	//   ....[178]....
        /*0c2c*/ 	.word	0x0000aca0
        /*0c30*/ 	.word	0x00000000
        /*0c34*/ 	.word	0x000001a0
        /*0c38*/ 	.short	0x010a
        /*0c3a*/ 	.byte	0xff
	.zero		1


	//   ....[179]....
        /*0c3c*/ 	.word	0x0000acf0
        /*0c40*/ 	.word	0x00000000
        /*0c44*/ 	.word	0x00000190
        /*0c48*/ 	.short	0x010a
        /*0c4a*/ 	.byte	0xff
	.zero		1


	//   ....[180]....
        /*0c4c*/ 	.word	0x0000ad50
        /*0c50*/ 	.word	0x00000003
        /*0c54*/ 	.word	0x000001d0
        /*0c58*/ 	.short	0x010a
        /*0c5a*/ 	.byte	0xff
	.zero		1


	//   ....[181]....
        /*0c5c*/ 	.word	0x0000adb0
        /*0c60*/ 	.word	0x00000000
        /*0c64*/ 	.word	0x00000000
        /*0c68*/ 	.short	0x010a
        /*0c6a*/ 	.byte	0xff
	.zero		1


	//   ....[182]....
        /*0c6c*/ 	.word	0x0000ae10
        /*0c70*/ 	.word	0x00000000
        /*0c74*/ 	.word	0x00000000
        /*0c78*/ 	.short	0x010a
        /*0c7a*/ 	.byte	0xff
	.zero		1


	//   ....[183]....
        /*0c7c*/ 	.word	0x0000ae70
        /*0c80*/ 	.word	0x00000000
        /*0c84*/ 	.word	0x00000000
        /*0c88*/ 	.short	0x010a
        /*0c8a*/ 	.byte	0xff
	.zero		1


	//   ....[184]....
        /*0c8c*/ 	.word	0x0000aed0
        /*0c90*/ 	.word	0x00000000
        /*0c94*/ 	.word	0x00000000
        /*0c98*/ 	.short	0x010a
        /*0c9a*/ 	.byte	0xff
	.zero		1


	//   ....[185]....
        /*0c9c*/ 	.word	0x0000af30
        /*0ca0*/ 	.word	0x00000000
        /*0ca4*/ 	.word	0x00000000
        /*0ca8*/ 	.short	0x010a
        /*0caa*/ 	.byte	0xff
	.zero		1


	//   ....[186]....
        /*0cac*/ 	.word	0x0000af80
        /*0cb0*/ 	.word	0x0000000c
        /*0cb4*/ 	.word	0x00000190
        /*0cb8*/ 	.short	0x010a
        /*0cba*/ 	.byte	0xff
	.zero		1


	//   ....[187]....
        /*0cbc*/ 	.word	0x0000afe0
        /*0cc0*/ 	.word	0x00000000
        /*0cc4*/ 	.word	0x00000188
        /*0cc8*/ 	.short	0x010a
        /*0cca*/ 	.byte	0xff
	.zero		1


	//   ....[188]....
        /*0ccc*/ 	.word	0x0000b040
        /*0cd0*/ 	.word	0x00000000
        /*0cd4*/ 	.word	0x00000160
        /*0cd8*/ 	.short	0x010a
        /*0cda*/ 	.byte	0xff
	.zero		1


	//   ....[189]....
        /*0cdc*/ 	.word	0x0000b0a0
        /*0ce0*/ 	.word	0x00000000
        /*0ce4*/ 	.word	0x00000168
        /*0ce8*/ 	.short	0x010a
        /*0cea*/ 	.byte	0xff
	.zero		1


	//   ....[190]....
        /*0cec*/ 	.word	0x0000b100
        /*0cf0*/ 	.word	0x00000000
        /*0cf4*/ 	.word	0x00000170
        /*0cf8*/ 	.short	0x010a
        /*0cfa*/ 	.byte	0xff
	.zero		1


	//   ....[191]....
        /*0cfc*/ 	.word	0x0000b160
        /*0d00*/ 	.word	0x00000000
        /*0d04*/ 	.word	0x00000178
        /*0d08*/ 	.short	0x010a
        /*0d0a*/ 	.byte	0xff
	.zero		1


	//   ....[192]....
        /*0d0c*/ 	.word	0x0000b1c0
        /*0d10*/ 	.word	0x00000000
        /*0d14*/ 	.word	0x00000160
        /*0d18*/ 	.short	0x010a
        /*0d1a*/ 	.byte	0xff
	.zero		1


	//   ....[193]....
        /*0d1c*/ 	.word	0x0000b220
        /*0d20*/ 	.word	0x00000000
        /*0d24*/ 	.word	0x00000168
        /*0d28*/ 	.short	0x010a
        /*0d2a*/ 	.byte	0xff
	.zero		1


	//   ....[194]....
        /*0d2c*/ 	.word	0x0000b280
        /*0d30*/ 	.word	0x00000000
        /*0d34*/ 	.word	0x00000170
        /*0d38*/ 	.short	0x010a
        /*0d3a*/ 	.byte	0xff
	.zero		1


	//   ....[195]....
        /*0d3c*/ 	.word	0x0000b2d0
        /*0d40*/ 	.word	0x00000003
        /*0d44*/ 	.word	0x00000190
        /*0d48*/ 	.short	0x010a
        /*0d4a*/ 	.byte	0xff
	.zero		1


	//   ....[196]....
        /*0d4c*/ 	.word	0x0000b320
        /*0d50*/ 	.word	0x00000002
        /*0d54*/ 	.word	0x00000140
        /*0d58*/ 	.short	0x010a
        /*0d5a*/ 	.byte	0xff
	.zero		1


	//   ....[197]....
        /*0d5c*/ 	.word	0x0000b370
        /*0d60*/ 	.word	0x00000047
        /*0d64*/ 	.word	0x000001b0
        /*0d68*/ 	.short	0x010a
        /*0d6a*/ 	.byte	0xff
	.zero		1


	//   ....[198]....
        /*0d6c*/ 	.word	0x0000b3c0
        /*0d70*/ 	.word	0x00000070
        /*0d74*/ 	.word	0x00000140
        /*0d78*/ 	.short	0x010a
        /*0d7a*/ 	.byte	0xff
	.zero		1


	//   ....[199]....
        /*0d7c*/ 	.word	0x0000b410
        /*0d80*/ 	.word	0x00000070
        /*0d84*/ 	.word	0x00000140
        /*0d88*/ 	.short	0x010a
        /*0d8a*/ 	.byte	0xff
	.zero		1


	//   ....[200]....
        /*0d8c*/ 	.word	0x0000b460
        /*0d90*/ 	.word	0x00000066
        /*0d94*/ 	.word	0x00000140
        /*0d98*/ 	.short	0x010a
        /*0d9a*/ 	.byte	0xff
	.zero		1


	//----- nvinfo : EIATTR_NUM_MBARRIERS
	.align		4
.L_48:
        /*0d9c*/ 	.byte	0x03, 0x38
        /*0d9e*/ 	.short	0x0042


	//----- nvinfo : EIATTR_EXIT_INSTR_OFFSETS
	.align		4
        /*0da0*/ 	.byte	0x04, 0x1c
        /*0da2*/ 	.short	(.L_50 - .L_49)


	//   ....[0]....
.L_49:
        /*0da4*/ 	.word	0x00003680


	//   ....[1]....
        /*0da8*/ 	.word	0x00003b90


	//   ....[2]....
        /*0dac*/ 	.word	0x00003bf0


	//   ....[3]....
        /*0db0*/ 	.word	0x00004a20


	//   ....[4]....
        /*0db4*/ 	.word	0x00005b90


	//   ....[5]....
        /*0db8*/ 	.word	0x00005bd0


	//   ....[6]....
        /*0dbc*/ 	.word	0x0000a300


	//----- nvinfo : EIATTR_MAX_THREADS
	.align		4
.L_50:
        /*0dc0*/ 	.byte	0x04, 0x05
        /*0dc2*/ 	.short	(.L_52 - .L_51)
.L_51:
        /*0dc4*/ 	.word	0x00000100
        /*0dc8*/ 	.word	0x00000001
        /*0dcc*/ 	.word	0x00000001


	//----- nvinfo : EIATTR_CRS_STACK_SIZE
	.align		4
.L_52:
        /*0dd0*/ 	.byte	0x04, 0x1e
        /*0dd2*/ 	.short	(.L_54 - .L_53)
.L_53:
        /*0dd4*/ 	.word	0x00000000


	//----- nvinfo : EIATTR_CBANK_PARAM_SIZE
	.align		4
.L_54:
        /*0dd8*/ 	.byte	0x03, 0x19
        /*0dda*/ 	.short	0x0800


	//----- nvinfo : EIATTR_PARAM_CBANK
	.align		4
        /*0ddc*/ 	.byte	0x04, 0x0a
        /*0dde*/ 	.short	(.L_56 - .L_55)
	.align		4
.L_55:
        /*0de0*/ 	.word	index@(.nv.constant0._ZN7cutlass13device_kernelINS_4gemm6kernel13GemmUniversalIN4cute5tupleIJiiiiEEENS1_10collective13CollectiveMmaINS1_35MainloopSm100TmaUmmaWarpSpecializedILi20ELi2ELi4ENS5_IJNS4_1CILi4EEENSA_ILi2EEENSA_ILi1EEEEEEEENS5_IJNSA_ILi64EEENSA_ILi256EEENSA_ILi32EEEEEENS_12float_e5m2_tENS5_IJlSD_lEEESK_SL_NS4_8TiledMMAINS4_8MMA_AtomIJNS4_10MMA_TraitsINS4_19SM100_MMA_F8F6F4_SSEJSK_SK_fSG_SH_NS4_17integral_constantINS4_4UMMA5MajorELSS_0EEEST_NSQ_INSR_7ScaleInELSU_0EEESV_EEEEEENS4_6LayoutINS5_IJSD_SD_SD_EEENS5_IJNSA_ILi0EEES10_S10_EEEEENS5_IJNS4_10UnderscoreES13_S13_EEEEENS4_23SM90_TMA_LOAD_MULTICASTENS4_14ComposedLayoutINS4_7SwizzleILi1ELi4ELi3EEENS4_18smem_ptr_flag_bitsILi8EEENSY_INS5_IJNSA_ILi8EEESI_EEENS5_IJSI_SD_EEEEEEEvNS4_8identityES16_S1G_vS1H_EENS_8epilogue10collective18CollectiveEpilogueINS1J_23Sm100TmaWarpSpecializedILi4ELi2ELi32ELb0ELb0EEEJSJ_NS5_IJNSY_ISG_SD_EES1O_EEESK_SL_SK_SL_NS1J_6fusion15FusionCallbacksIS1N_NS1Q_17LinearCombinationISK_fSK_fLNS_15FloatRoundStyleE2EEESJ_S1P_JEEENS4_5SM1004TMEM4LOAD26SM100_TMEM_LOAD_16dp32b32xENS4_13SM90_TMA_LOADENS17_INS18_ILi2ELi4ELi3EEES1B_NSY_INS5_IJS1C_SG_EEENS5_IJSG_SD_EEEEEEENS4_39AutoVectorizingCopyWithAssumedAlignmentILi128EEENS4_14SM90_TMA_STOREES25_S27_S27_EEEvvEEEEvNT_6ParamsE)
        /*0de4*/ 	.short	0x0380
        /*0de6*/ 	.short	0x0800


	//----- nvinfo : EIATTR_SW_WAR
	.align		4
.L_56:
        /*0de8*/ 	.byte	0x04, 0x36
        /*0dea*/ 	.short	(.L_58 - .L_57)
.L_57:
        /*0dec*/ 	.word	0x00000008
.L_58:


//--------------------- .nv.callgraph             --------------------------
	.section	.nv.callgraph,"",@"SHT_CUDA_CALLGRAPH"
	.align	4
	.sectionentsize	8
	.align		4
        /*0000*/ 	.word	0x00000000
	.align		4
        /*0004*/ 	.word	0xffffffff
	.align		4
        /*0008*/ 	.word	index@(_ZN7cutlass13device_kernelINS_4gemm6kernel13GemmUniversalIN4cute5tupleIJiiiiEEENS1_10collective13CollectiveMmaINS1_35MainloopSm100TmaUmmaWarpSpecializedILi20ELi2ELi4ENS5_IJNS4_1CILi4EEENSA_ILi2EEENSA_ILi1EEEEEEEENS5_IJNSA_ILi64EEENSA_ILi256EEENSA_ILi32EEEEEENS_12float_e5m2_tENS5_IJlSD_lEEESK_SL_NS4_8TiledMMAINS4_8MMA_AtomIJNS4_10MMA_TraitsINS4_19SM100_MMA_F8F6F4_SSEJSK_SK_fSG_SH_NS4_17integral_constantINS4_4UMMA5MajorELSS_0EEEST_NSQ_INSR_7ScaleInELSU_0EEESV_EEEEEENS4_6LayoutINS5_IJSD_SD_SD_EEENS5_IJNSA_ILi0EEES10_S10_EEEEENS5_IJNS4_10UnderscoreES13_S13_EEEEENS4_23SM90_TMA_LOAD_MULTICASTENS4_14ComposedLayoutINS4_7SwizzleILi1ELi4ELi3EEENS4_18smem_ptr_flag_bitsILi8EEENSY_INS5_IJNSA_ILi8EEESI_EEENS5_IJSI_SD_EEEEEEEvNS4_8identityES16_S1G_vS1H_EENS_8epilogue10collective18CollectiveEpilogueINS1J_23Sm100TmaWarpSpecializedILi4ELi2ELi32ELb0ELb0EEEJSJ_NS5_IJNSY_ISG_SD_EES1O_EEESK_SL_SK_SL_NS1J_6fusion15FusionCallbacksIS1N_NS1Q_17LinearCombinationISK_fSK_fLNS_15FloatRoundStyleE2EEESJ_S1P_JEEENS4_5SM1004TMEM4LOAD26SM100_TMEM_LOAD_16dp32b32xENS4_13SM90_TMA_LOADENS17_INS18_ILi2ELi4ELi3EEES1B_NSY_INS5_IJS1C_SG_EEENS5_IJSG_SD_EEEEEEENS4_39AutoVectorizingCopyWithAssumedAlignmentILi128EEENS4_14SM90_TMA_STOREES25_S27_S27_EEEvvEEEEvNT_6ParamsE)
	.align		4
        /*000c*/ 	.word	index@(__assertfail)
	.align		4
        /*0010*/ 	.word	0x00000000
	.align		4
        /*0014*/ 	.word	0xfffffffe
	.align		4
        /*0018*/ 	.word	0x00000000
	.align		4
        /*001c*/ 	.word	0xfffffffd
	.align		4
        /*0020*/ 	.word	0x00000000
	.align		4
        /*0024*/ 	.word	0xfffffffc


//--------------------- .nv.constant4             --------------------------
	.section	.nv.constant4,"a",@progbits
	.align	8
	.align		8
.nv.constant4:
        /*0000*/ 	.dword	__assertfail
	.align		8
        /*0008*/ 	.dword	__unnamed_1
	.align		8
        /*0010*/ 	.dword	__unnamed_2
	.align		8
        /*0018*/ 	.dword	__unnamed_3
	.align		8
        /*0020*/ 	.dword	_ZN40_INTERNAL_f2511ee3_4_k_cu_340588be_329144cuda3std3__45__cpo5beginE
	.align		8
        /*0028*/ 	.dword	_ZN40_INTERNAL_f2511ee3_4_k_cu_340588be_329144cuda3std3__45__cpo3endE
	.align		8
        /*0030*/ 	.dword	_ZN40_INTERNAL_f2511ee3_4_k_cu_340588be_329144cuda3std3__45__cpo6cbeginE
	.align		8
        /*0038*/ 	.dword	_ZN40_INTERNAL_f2511ee3_4_k_cu_340588be_329144cuda3std3__45__cpo4cendE
	.align		8
        /*0040*/ 	.dword	_ZN40_INTERNAL_f2511ee3_4_k_cu_340588be_329144cuda3std3__442_GLOBAL__N__f2511ee3_4_k_cu_340588be_329146ignoreE
	.align		8
        /*0048*/ 	.dword	_ZN40_INTERNAL_f2511ee3_4_k_cu_340588be_329144cuda3std3__419piecewise_constructE
	.align		8
        /*0050*/ 	.dword	_ZN40_INTERNAL_f2511ee3_4_k_cu_340588be_329144cuda3std3__48in_placeE
	.align		8
        /*0058*/ 	.dword	_ZN40_INTERNAL_f2511ee3_4_k_cu_340588be_329144cuda3std6ranges3__45__cpo4swapE
	.align		8
        /*0060*/ 	.dword	_ZN40_INTERNAL_f2511ee3_4_k_cu_340588be_329144cuda3std6ranges3__45__cpo9iter_moveE
	.align		8
        /*0068*/ 	.dword	_ZN40_INTERNAL_f2511ee3_4_k_cu_340588be_329144cute7productE
	.align		8
        /*0070*/ 	.dword	_ZN40_INTERNAL_f2511ee3_4_k_cu_340588be_329144cute1_E
	.align		8
        /*0078*/ 	.dword	$str$25
	.align		8
        /*0080*/ 	.dword	$str$26
	.align		8
        /*0088*/ 	.dword	$str$27
	.align		8
        /*0090*/ 	.dword	$str$28


//--------------------- .text._ZN7cutlass13device_kernelINS_4gemm6kernel13GemmUniversalIN4cute5tupleIJiiiiEEENS1_10collective13CollectiveMmaINS1_35MainloopSm100TmaUmmaWarpSpecializedILi20ELi2ELi4ENS5_IJNS4_1CILi4EEENSA_ILi2EEENSA_ILi1EEEEEEEENS5_IJNSA_ILi64EEENSA_ILi256EEENSA_ILi32EEEEEENS_12float_e5m2_tENS5_IJlSD_lEEESK_SL_NS4_8TiledMMAINS4_8MMA_AtomIJNS4_10MMA_TraitsINS4_19SM100_MMA_F8F6F4_SSEJSK_SK_fSG_SH_NS4_17integral_constantINS4_4UMMA5MajorELSS_0EEEST_NSQ_INSR_7ScaleInELSU_0EEESV_EEEEEENS4_6LayoutINS5_IJSD_SD_SD_EEENS5_IJNSA_ILi0EEES10_S10_EEEEENS5_IJNS4_10UnderscoreES13_S13_EEEEENS4_23SM90_TMA_LOAD_MULTICASTENS4_14ComposedLayoutINS4_7SwizzleILi1ELi4ELi3EEENS4_18smem_ptr_flag_bitsILi8EEENSY_INS5_IJNSA_ILi8EEESI_EEENS5_IJSI_SD_EEEEEEEvNS4_8identityES16_S1G_vS1H_EENS_8epilogue10collective18CollectiveEpilogueINS1J_23Sm100TmaWarpSpecializedILi4ELi2ELi32ELb0ELb0EEEJSJ_NS5_IJNSY_ISG_SD_EES1O_EEESK_SL_SK_SL_NS1J_6fusion15FusionCallbacksIS1N_NS1Q_17LinearCombinationISK_fSK_fLNS_15FloatRoundStyleE2EEESJ_S1P_JEEENS4_5SM1004TMEM4LOAD26SM100_TMEM_LOAD_16dp32b32xENS4_13SM90_TMA_LOADENS17_INS18_ILi2ELi4ELi3EEES1B_NSY_INS5_IJS1C_SG_EEENS5_IJSG_SD_EEEEEEENS4_39AutoVectorizingCopyWithAssumedAlignmentILi128EEENS4_14SM90_TMA_STOREES25_S27_S27_EEEvvEEEEvNT_6ParamsE --------------------------
	.section	.text._ZN7cutlass13device_kernelINS_4gemm6kernel13GemmUniversalIN4cute5tupleIJiiiiEEENS1_10collective13CollectiveMmaINS1_35MainloopSm100TmaUmmaWarpSpecializedILi20ELi2ELi4ENS5_IJNS4_1CILi4EEENSA_ILi2EEENSA_ILi1EEEEEEEENS5_IJNSA_ILi64EEENSA_ILi256EEENSA_ILi32EEEEEENS_12float_e5m2_tENS5_IJlSD_lEEESK_SL_NS4_8TiledMMAINS4_8MMA_AtomIJNS4_10MMA_TraitsINS4_19SM100_MMA_F8F6F4_SSEJSK_SK_fSG_SH_NS4_17integral_constantINS4_4UMMA5MajorELSS_0EEEST_NSQ_INSR_7ScaleInELSU_0EEESV_EEEEEENS4_6LayoutINS5_IJSD_SD_SD_EEENS5_IJNSA_ILi0EEES10_S10_EEEEENS5_IJNS4_10UnderscoreES13_S13_EEEEENS4_23SM90_TMA_LOAD_MULTICASTENS4_14ComposedLayoutINS4_7SwizzleILi1ELi4ELi3EEENS4_18smem_ptr_flag_bitsILi8EEENSY_INS5_IJNSA_ILi8EEESI_EEENS5_IJSI_SD_EEEEEEEvNS4_8identityES16_S1G_vS1H_EENS_8epilogue10collective18CollectiveEpilogueINS1J_23Sm100TmaWarpSpecializedILi4ELi2ELi32ELb0ELb0EEEJSJ_NS5_IJNSY_ISG_SD_EES1O_EEESK_SL_SK_SL_NS1J_6fusion15FusionCallbacksIS1N_NS1Q_17LinearCombinationISK_fSK_fLNS_15FloatRoundStyleE2EEESJ_S1P_JEEENS4_5SM1004TMEM4LOAD26SM100_TMEM_LOAD_16dp32b32xENS4_13SM90_TMA_LOADENS17_INS18_ILi2ELi4ELi3EEES1B_NSY_INS5_IJS1C_SG_EEENS5_IJSG_SD_EEEEEEENS4_39AutoVectorizingCopyWithAssumedAlignmentILi128EEENS4_14SM90_TMA_STOREES25_S27_S27_EEEvvEEEEvNT_6ParamsE,"ax",@progbits
	.align	128
.text._ZN7cutlass13device_kernelINS_4gemm6kernel13GemmUniversalIN4cute5tupleIJiiiiEEENS1_10collective13CollectiveMmaINS1_35MainloopSm100TmaUmmaWarpSpecializedILi20ELi2ELi4ENS5_IJNS4_1CILi4EEENSA_ILi2EEENSA_ILi1EEEEEEEENS5_IJNSA_ILi64EEENSA_ILi256EEENSA_ILi32EEEEEENS_12float_e5m2_tENS5_IJlSD_lEEESK_SL_NS4_8TiledMMAINS4_8MMA_AtomIJNS4_10MMA_TraitsINS4_19SM100_MMA_F8F6F4_SSEJSK_SK_fSG_SH_NS4_17integral_constantINS4_4UMMA5MajorELSS_0EEEST_NSQ_INSR_7ScaleInELSU_0EEESV_EEEEEENS4_6LayoutINS5_IJSD_SD_SD_EEENS5_IJNSA_ILi0EEES10_S10_EEEEENS5_IJNS4_10UnderscoreES13_S13_EEEEENS4_23SM90_TMA_LOAD_MULTICASTENS4_14ComposedLayoutINS4_7SwizzleILi1ELi4ELi3EEENS4_18smem_ptr_flag_bitsILi8EEENSY_INS5_IJNSA_ILi8EEESI_EEENS5_IJSI_SD_EEEEEEEvNS4_8identityES16_S1G_vS1H_EENS_8epilogue10collective18CollectiveEpilogueINS1J_23Sm100TmaWarpSpecializedILi4ELi2ELi32ELb0ELb0EEEJSJ_NS5_IJNSY_ISG_SD_EES1O_EEESK_SL_SK_SL_NS1J_6fusion15FusionCallbacksIS1N_NS1Q_17LinearCombinationISK_fSK_fLNS_15FloatRoundStyleE2EEESJ_S1P_JEEENS4_5SM1004TMEM4LOAD26SM100_TMEM_LOAD_16dp32b32xENS4_13SM90_TMA_LOADENS17_INS18_ILi2ELi4ELi3EEES1B_NSY_INS5_IJS1C_SG_EEENS5_IJSG_SD_EEEEEEENS4_39AutoVectorizingCopyWithAssumedAlignmentILi128EEENS4_14SM90_TMA_STOREES25_S27_S27_EEEvvEEEEvNT_6ParamsE:
        .type           _ZN7cutlass13device_kernelINS_4gemm6kernel13GemmUniversalIN4cute5tupleIJiiiiEEENS1_10collective13CollectiveMmaINS1_35MainloopSm100TmaUmmaWarpSpecializedILi20ELi2ELi4ENS5_IJNS4_1CILi4EEENSA_ILi2EEENSA_ILi1EEEEEEEENS5_IJNSA_ILi64EEENSA_ILi256EEENSA_ILi32EEEEEENS_12float_e5m2_tENS5_IJlSD_lEEESK_SL_NS4_8TiledMMAINS4_8MMA_AtomIJNS4_10MMA_TraitsINS4_19SM100_MMA_F8F6F4_SSEJSK_SK_fSG_SH_NS4_17integral_constantINS4_4UMMA5MajorELSS_0EEEST_NSQ_INSR_7ScaleInELSU_0EEESV_EEEEEENS4_6LayoutINS5_IJSD_SD_SD_EEENS5_IJNSA_ILi0EEES10_S10_EEEEENS5_IJNS4_10UnderscoreES13_S13_EEEEENS4_23SM90_TMA_LOAD_MULTICASTENS4_14ComposedLayoutINS4_7SwizzleILi1ELi4ELi3EEENS4_18smem_ptr_flag_bitsILi8EEENSY_INS5_IJNSA_ILi8EEESI_EEENS5_IJSI_SD_EEEEEEEvNS4_8identityES16_S1G_vS1H_EENS_8epilogue10collective18CollectiveEpilogueINS1J_23Sm100TmaWarpSpecializedILi4ELi2ELi32ELb0ELb0EEEJSJ_NS5_IJNSY_ISG_SD_EES1O_EEESK_SL_SK_SL_NS1J_6fusion15FusionCallbacksIS1N_NS1Q_17LinearCombinationISK_fSK_fLNS_15FloatRoundStyleE2EEESJ_S1P_JEEENS4_5SM1004TMEM4LOAD26SM100_TMEM_LOAD_16dp32b32xENS4_13SM90_TMA_LOADENS17_INS18_ILi2ELi4ELi3EEES1B_NSY_INS5_IJS1C_SG_EEENS5_IJSG_SD_EEEEEEENS4_39AutoVectorizingCopyWithAssumedAlignmentILi128EEENS4_14SM90_TMA_STOREES25_S27_S27_EEEvvEEEEvNT_6ParamsE,@function
        .size           _ZN7cutlass13device_kernelINS_4gemm6kernel13GemmUniversalIN4cute5tupleIJiiiiEEENS1_10collective13CollectiveMmaINS1_35MainloopSm100TmaUmmaWarpSpecializedILi20ELi2ELi4ENS5_IJNS4_1CILi4EEENSA_ILi2EEENSA_ILi1EEEEEEEENS5_IJNSA_ILi64EEENSA_ILi256EEENSA_ILi32EEEEEENS_12float_e5m2_tENS5_IJlSD_lEEESK_SL_NS4_8TiledMMAINS4_8MMA_AtomIJNS4_10MMA_TraitsINS4_19SM100_MMA_F8F6F4_SSEJSK_SK_fSG_SH_NS4_17integral_constantINS4_4UMMA5MajorELSS_0EEEST_NSQ_INSR_7ScaleInELSU_0EEESV_EEEEEENS4_6LayoutINS5_IJSD_SD_SD_EEENS5_IJNSA_ILi0EEES10_S10_EEEEENS5_IJNS4_10UnderscoreES13_S13_EEEEENS4_23SM90_TMA_LOAD_MULTICASTENS4_14ComposedLayoutINS4_7SwizzleILi1ELi4ELi3EEENS4_18smem_ptr_flag_bitsILi8EEENSY_INS5_IJNSA_ILi8EEESI_EEENS5_IJSI_SD_EEEEEEEvNS4_8identityES16_S1G_vS1H_EENS_8epilogue10collective18CollectiveEpilogueINS1J_23Sm100TmaWarpSpecializedILi4ELi2ELi32ELb0ELb0EEEJSJ_NS5_IJNSY_ISG_SD_EES1O_EEESK_SL_SK_SL_NS1J_6fusion15FusionCallbacksIS1N_NS1Q_17LinearCombinationISK_fSK_fLNS_15FloatRoundStyleE2EEESJ_S1P_JEEENS4_5SM1004TMEM4LOAD26SM100_TMEM_LOAD_16dp32b32xENS4_13SM90_TMA_LOADENS17_INS18_ILi2ELi4ELi3EEES1B_NSY_INS5_IJS1C_SG_EEENS5_IJSG_SD_EEEEEEENS4_39AutoVectorizingCopyWithAssumedAlignmentILi128EEENS4_14SM90_TMA_STOREES25_S27_S27_EEEvvEEEEvNT_6ParamsE,(.L_x_226 - _ZN7cutlass13device_kernelINS_4gemm6kernel13GemmUniversalIN4cute5tupleIJiiiiEEENS1_10collective13CollectiveMmaINS1_35MainloopSm100TmaUmmaWarpSpecializedILi20ELi2ELi4ENS5_IJNS4_1CILi4EEENSA_ILi2EEENSA_ILi1EEEEEEEENS5_IJNSA_ILi64EEENSA_ILi256EEENSA_ILi32EEEEEENS_12float_e5m2_tENS5_IJlSD_lEEESK_SL_NS4_8TiledMMAINS4_8MMA_AtomIJNS4_10MMA_TraitsINS4_19SM100_MMA_F8F6F4_SSEJSK_SK_fSG_SH_NS4_17integral_constantINS4_4UMMA5MajorELSS_0EEEST_NSQ_INSR_7ScaleInELSU_0EEESV_EEEEEENS4_6LayoutINS5_IJSD_SD_SD_EEENS5_IJNSA_ILi0EEES10_S10_EEEEENS5_IJNS4_10UnderscoreES13_S13_EEEEENS4_23SM90_TMA_LOAD_MULTICASTENS4_14ComposedLayoutINS4_7SwizzleILi1ELi4ELi3EEENS4_18smem_ptr_flag_bitsILi8EEENSY_INS5_IJNSA_ILi8EEESI_EEENS5_IJSI_SD_EEEEEEEvNS4_8identityES16_S1G_vS1H_EENS_8epilogue10collective18CollectiveEpilogueINS1J_23Sm100TmaWarpSpecializedILi4ELi2ELi32ELb0ELb0EEEJSJ_NS5_IJNSY_ISG_SD_EES1O_EEESK_SL_SK_SL_NS1J_6fusion15FusionCallbacksIS1N_NS1Q_17LinearCombinationISK_fSK_fLNS_15FloatRoundStyleE2EEESJ_S1P_JEEENS4_5SM1004TMEM4LOAD26SM100_TMEM_LOAD_16dp32b32xENS4_13SM90_TMA_LOADENS17_INS18_ILi2ELi4ELi3EEES1B_NSY_INS5_IJS1C_SG_EEENS5_IJSG_SD_EEEEEEENS4_39AutoVectorizingCopyWithAssumedAlignmentILi128EEENS4_14SM90_TMA_STOREES25_S27_S27_EEEvvEEEEvNT_6ParamsE)
        .other          _ZN7cutlass13device_kernelINS_4gemm6kernel13GemmUniversalIN4cute5tupleIJiiiiEEENS1_10collective13CollectiveMmaINS1_35MainloopSm100TmaUmmaWarpSpecializedILi20ELi2ELi4ENS5_IJNS4_1CILi4EEENSA_ILi2EEENSA_ILi1EEEEEEEENS5_IJNSA_ILi64EEENSA_ILi256EEENSA_ILi32EEEEEENS_12float_e5m2_tENS5_IJlSD_lEEESK_SL_NS4_8TiledMMAINS4_8MMA_AtomIJNS4_10MMA_TraitsINS4_19SM100_MMA_F8F6F4_SSEJSK_SK_fSG_SH_NS4_17integral_constantINS4_4UMMA5MajorELSS_0EEEST_NSQ_INSR_7ScaleInELSU_0EEESV_EEEEEENS4_6LayoutINS5_IJSD_SD_SD_EEENS5_IJNSA_ILi0EEES10_S10_EEEEENS5_IJNS4_10UnderscoreES13_S13_EEEEENS4_23SM90_TMA_LOAD_MULTICASTENS4_14ComposedLayoutINS4_7SwizzleILi1ELi4ELi3EEENS4_18smem_ptr_flag_bitsILi8EEENSY_INS5_IJNSA_ILi8EEESI_EEENS5_IJSI_SD_EEEEEEEvNS4_8identityES16_S1G_vS1H_EENS_8epilogue10collective18CollectiveEpilogueINS1J_23Sm100TmaWarpSpecializedILi4ELi2ELi32ELb0ELb0EEEJSJ_NS5_IJNSY_ISG_SD_EES1O_EEESK_SL_SK_SL_NS1J_6fusion15FusionCallbacksIS1N_NS1Q_17LinearCombinationISK_fSK_fLNS_15FloatRoundStyleE2EEESJ_S1P_JEEENS4_5SM1004TMEM4LOAD26SM100_TMEM_LOAD_16dp32b32xENS4_13SM90_TMA_LOADENS17_INS18_ILi2ELi4ELi3EEES1B_NSY_INS5_IJS1C_SG_EEENS5_IJSG_SD_EEEEEEENS4_39AutoVectorizingCopyWithAssumedAlignmentILi128EEENS4_14SM90_TMA_STOREES25_S27_S27_EEEvvEEEEvNT_6ParamsE,@"STO_CUDA_ENTRY STV_DEFAULT"
_ZN7cutlass13device_kernelINS_4gemm6kernel13GemmUniversalIN4cute5tupleIJiiiiEEENS1_10collective13CollectiveMmaINS1_35MainloopSm100TmaUmmaWarpSpecializedILi20ELi2ELi4ENS5_IJNS4_1CILi4EEENSA_ILi2EEENSA_ILi1EEEEEEEENS5_IJNSA_ILi64EEENSA_ILi256EEENSA_ILi32EEEEEENS_12float_e5m2_tENS5_IJlSD_lEEESK_SL_NS4_8TiledMMAINS4_8MMA_AtomIJNS4_10MMA_TraitsINS4_19SM100_MMA_F8F6F4_SSEJSK_SK_fSG_SH_NS4_17integral_constantINS4_4UMMA5MajorELSS_0EEEST_NSQ_INSR_7ScaleInELSU_0EEESV_EEEEEENS4_6LayoutINS5_IJSD_SD_SD_EEENS5_IJNSA_ILi0EEES10_S10_EEEEENS5_IJNS4_10UnderscoreES13_S13_EEEEENS4_23SM90_TMA_LOAD_MULTICASTENS4_14ComposedLayoutINS4_7SwizzleILi1ELi4ELi3EEENS4_18smem_ptr_flag_bitsILi8EEENSY_INS5_IJNSA_ILi8EEESI_EEENS5_IJSI_SD_EEEEEEEvNS4_8identityES16_S1G_vS1H_EENS_8epilogue10collective18CollectiveEpilogueINS1J_23Sm100TmaWarpSpecializedILi4ELi2ELi32ELb0ELb0EEEJSJ_NS5_IJNSY_ISG_SD_EES1O_EEESK_SL_SK_SL_NS1J_6fusion15FusionCallbacksIS1N_NS1Q_17LinearCombinationISK_fSK_fLNS_15FloatRoundStyleE2EEESJ_S1P_JEEENS4_5SM1004TMEM4LOAD26SM100_TMEM_LOAD_16dp32b32xENS4_13SM90_TMA_LOADENS17_INS18_ILi2ELi4ELi3EEES1B_NSY_INS5_IJS1C_SG_EEENS5_IJSG_SD_EEEEEEENS4_39AutoVectorizingCopyWithAssumedAlignmentILi128EEENS4_14SM90_TMA_STOREES25_S27_S27_EEEvvEEEEvNT_6ParamsE:
[----:B------:R-:W1:Y:S01]  /*0000*/  LDC R1, c[0x0][0x37c] ;  /* 0x0000df00ff017b82 */ /* 0x000e620000000800 */
[----:B------:R-:W2:Y:S01]  /*0010*/  S2R R95, SR_TID.X ;  /* 0x00000000005f7919 */ /* 0x000ea20000002100 */
[----:B------:R-:W3:Y:S01]  /*0020*/  LDCU.64 UR8, c[0x0][0x890] ;  /* 0x00011200ff0877ac */ /* 0x000ee20008000a00 */
[----:B------:R-:W-:Y:S02]  /*0030*/  PRMT R85, RZ, 0x7610, R85 ;  /* 0x00007610ff557816 */ /* 0x000fe40000000055 */
[----:B------:R-:W-:Y:S01]  /*0040*/  ELECT P3, URZ, PT ;  /* 0x0000000000ff782f */ /* 0x000fe20003860000 */
[----:B---3--:R-:W-:-:S04]  /*0050*/  UISETP.NE.U32.AND UP0, UPT, UR8, URZ, UPT ;  /* 0x000000ff0800728c */ /* 0x008fc8000bf05070 */
[----:B------:R-:W-:Y:S01]  /*0060*/  UISETP.NE.AND.EX UP0, UPT, UR9, URZ, UPT, UP0 ;  /* 0x000000ff0900728c */ /* 0x000fe2000bf05300 */
[----:B--2---:R-:W-:-:S05]  /*0070*/  SHF.R.U32.HI R86, RZ, 0x5, R95 ;  /* 0x00000005ff567819 */ /* 0x004fca000001165f */
[----:B------:R-:W2:Y:S02]  /*0080*/  SHFL.IDX PT, R0, R86, RZ, 0x1f ;  /* 0x00001fff56007589 */ /* 0x000ea400000e0000 */
[----:B--2---:R-:W-:Y:S01]  /*0090*/  R2UR UR17, R0 ;  /* 0x00000000001172ca */ /* 0x004fe200000e0000 */
[----:B-1----:R-:W-:-:S14]  /*00a0*/  BRA.U UP0, `(.L_x_0) ;  /* 0x0000000100307547 */ /* 0x002fdc000b800000 */
[----:B------:R-:W1:Y:S02]  /*00b0*/  LDCU.64 UR4, c[0x0][0x888] ;  /* 0x00011100ff0477ac */ /* 0x000e640008000a00 */
[----:B-1----:R-:W-:-:S04]  /*00c0*/  UISETP.NE.U32.AND UP0, UPT, UR4, URZ, UPT ;  /* 0x000000ff0400728c */ /* 0x002fc8000bf05070 */
[----:B------:R-:W-:-:S09]  /*00d0*/  UISETP.NE.AND.EX UP0, UPT, UR5, URZ, UPT, UP0 ;  /* 0x000000ff0500728c */ /* 0x000fd2000bf05300 */
[----:B------:R-:W-:Y:S05]  /*00e0*/  BRA.U !UP0, `(.L_x_1) ;  /* 0x0000000108147547 */ /* 0x000fea000b800000 */
[----:B------:R-:W1:Y:S01]  /*00f0*/  LDC.64 R2, c[0x0][0x888] ;  /* 0x00022200ff027b82 */ /* 0x000e620000000a00 */
[----:B------:R-:W1:Y:S02]  /*0100*/  LDCU.64 UR4, c[0x0][0x358] ;  /* 0x00006b00ff0477ac */ /* 0x000e640008000a00 */
[----:B-1----:R1:W5:Y:S01]  /*0110*/  LDG.E R41, desc[UR4][R2.64] ;  /* 0x0000000402297981 */ /* 0x002362000c1e1900 */
[----:B------:R-:W-:Y:S01]  /*0120*/  HFMA2 R85, -RZ, RZ, 0, 5.9604644775390625e-08 ;  /* 0x00000001ff557431 */ /* 0x000fe200000001ff */
[----:B------:R-:W-:Y:S05]  /*0130*/  BRA `(.L_x_0) ;  /* 0x00000000000c7947 */ /* 0x000fea0003800000 */
.L_x_1:
[----:B------:R-:W1:Y:S01]  /*0140*/  LDCU UR4, c[0x0][0x880] ;  /* 0x00011000ff0477ac */ /* 0x000e620008000800 */
[----:B------:R-:W-:Y:S01]  /*0150*/  HFMA2 R85, -RZ, RZ, 0, 5.9604644775390625e-08 ;  /* 0x00000001ff557431 */ /* 0x000fe200000001ff */
[----:B-1----:R-:W-:-:S07]  /*0160*/  MOV R41, UR4 ;  /* 0x0000000400297c02 */ /* 0x002fce0008000f00 */
.L_x_0:
[----:B------:R-:W2:Y:S02]  /*0170*/  LDCU.64 UR4, c[0x0][0x8b0] ;  /* 0x00011600ff0477ac */ /* 0x000ea40008000a00 */
[----:B--2---:R-:W-:-:S04]  /*0180*/  UISETP.NE.U32.AND UP0, UPT, UR4, URZ, UPT ;  /* 0x000000ff0400728c */ /* 0x004fc8000bf05070 */
[----:B------:R-:W-:-:S09]  /*0190*/  UISETP.NE.AND.EX UP0, UPT, UR5, URZ, UPT, UP0 ;  /* 0x000000ff0500728c */ /* 0x000fd2000bf05300 */
[----:B------:R-:W-:Y:S05]  /*01a0*/  BRA.U UP0, `(.L_x_2) ;  /* 0x0000000100287547 */ /* 0x000fea000b800000 */
[----:B------:R-:W2:Y:S02]  /*01b0*/  LDCU.64 UR4, c[0x0][0x8a8] ;  /* 0x00011500ff0477ac */ /* 0x000ea40008000a00 */
[----:B--2---:R-:W-:-:S04]  /*01c0*/  UISETP.NE.U32.AND UP0, UPT, UR4, URZ, UPT ;  /* 0x000000ff0400728c */ /* 0x004fc8000bf05070 */
[----:B------:R-:W-:-:S09]  /*01d0*/  UISETP.NE.AND.EX UP0, UPT, UR5, URZ, UPT, UP0 ;  /* 0x000000ff0500728c */ /* 0x000fd2000bf05300 */
[----:B------:R-:W-:Y:S05]  /*01e0*/  BRA.U !UP0, `(.L_x_3) ;  /* 0x0000000108107547 */ /* 0x000fea000b800000 */
[----:B------:R-:W2:Y:S01]  /*01f0*/  LDC.64 R38, c[0x0][0x8a8] ;  /* 0x00022a00ff267b82 */ /* 0x000ea20000000a00 */
[----:B------:R-:W2:Y:S02]  /*0200*/  LDCU.64 UR4, c[0x0][0x358] ;  /* 0x00006b00ff0477ac */ /* 0x000ea40008000a00 */
[----:B--2---:R2:W5:Y:S01]  /*0210*/  LDG.E R38, desc[UR4][R38.64] ;  /* 0x0000000426267981 */ /* 0x004562000c1e1900 */
[----:B------:R-:W-:Y:S05]  /*0220*/  BRA `(.L_x_2) ;  /* 0x0000000000087947 */ /* 0x000fea0003800000 */
.L_x_3:
[----:B------:R-:W2:Y:S02]  /*0230*/  LDCU UR4, c[0x0][0x8a0] ;  /* 0x00011400ff0477ac */ /* 0x000ea40008000800 */
[----:B--2---:R-:W-:Y:S02]  /*0240*/  MOV R38, UR4 ;  /* 0x0000000400267c02 */ /* 0x004fe40008000f00 */
.L_x_2:
[----:B------:R-:W-:Y:S01]  /*0250*/  IMAD.U32 R0, RZ, RZ, UR17 ;  /* 0x00000011ff007e24 */ /* 0x000fe2000f8e00ff */
[----:B------:R-:W-:Y:S04]  /*0260*/  BSSY.RECONVERGENT B0, `(.L_x_4) ;  /* 0x000000c000007945 */ /* 0x000fe80003800200 */
[C---:B------:R-:W-:Y:S02]  /*0270*/  ISETP.NE.OR P1, PT, R0.reuse, 0x1, !P3 ;  /* 0x000000010000780c */ /* 0x040fe40005f25670 */
[----:B------:R-:W-:-:S11]  /*0280*/  ISETP.NE.OR P0, PT, R0, 0x3, !P3 ;  /* 0x000000030000780c */ /* 0x000fd60005f05670 */
[----:B------:R-:W-:Y:S05]  /*0290*/  @P1 BRA `(.L_x_5) ;  /* 0x0000000000201947 */ /* 0x000fea0003800000 */
[----:B------:R-:W3:Y:S02]  /*02a0*/  LDCU.64 UR4, c[0x0][0x348] ;  /* 0x00006900ff0477ac */ /* 0x000ee40008000a00 */
[----:B---3--:R-:W-:Y:S02]  /*02b0*/  UIADD3 UR6, UP1, UPT, UR4, 0x80, URZ ;  /* 0x0000008004067890 */ /* 0x008fe4000ff3e0ff */
[----:B------:R-:W-:Y:S02]  /*02c0*/  UIADD3 UR4, UP0, UPT, UR4, 0x180, URZ ;  /* 0x0000018004047890 */ /* 0x000fe4000ff1e0ff */
[----:B------:R-:W-:Y:S02]  /*02d0*/  UIADD3.X UR7, UPT, UPT, URZ, UR5, URZ, UP1, !UPT ;  /* 0x00000005ff077290 */ /* 0x000fe40008ffe4ff */
[----:B------:R-:W-:-:S07]  /*02e0*/  UIADD3.X UR5, UPT, UPT, URZ, UR5, URZ, UP0, !UPT ;  /* 0x00000005ff057290 */ /* 0x000fce00087fe4ff */
[----:B------:R3:W-:Y:S02]  /*02f0*/  UTMACCTL.PF [UR6] ;  /* 0x00000000060079b9 */ /* 0x0007e40008040000 */
[----:B------:R3:W-:Y:S02]  /*0300*/  UTMACCTL.PF [UR4] ;  /* 0x00000000040079b9 */ /* 0x0007e40008040000 */
[----:B---3--:R-:W-:Y:S01]  /*0310*/  NOP ;  /* 0x0000000000007918 */ /* 0x008fe20000000000 */
.L_x_5:
[----:B------:R-:W-:Y:S05]  /*0320*/  BSYNC.RECONVERGENT B0 ;  /* 0x0000000000007941 */ /* 0x000fea0003800200 */
.L_x_4:
[----:B------:R-:W-:Y:S04]  /*0330*/  BSSY.RECONVERGENT B0, `(.L_x_6) ;  /* 0x000000a000007945 */ /* 0x000fe80003800200 */
        /* <DEDUP_REMOVED lines=9> */
.L_x_7:
[----:B------:R-:W-:Y:S05]  /*03d0*/  BSYNC.RECONVERGENT B0 ;  /* 0x0000000000007941 */ /* 0x000fea0003800200 */
.L_x_6:
[----:B------:R-:W3:Y:S01]  /*03e0*/  LDCU.64 UR4, c[0x0][0x888] ;  /* 0x00011100ff0477ac */ /* 0x000ee20008000a00 */
[----:B------:R-:W-:Y:S02]  /*03f0*/  UISETP.EQ.U32.AND UP1, UPT, UR8, URZ, UPT ;  /* 0x000000ff0800728c */ /* 0x000fe4000bf22070 */
[----:B------:R-:W-:Y:S02]  /*0400*/  UPLOP3.LUT UP3, UPT, UPT, UPT, UPT, 0x80, 0x8 ;  /* 0x000000000008789c */ /* 0x000fe40003f6f070 */
[----:B---3--:R-:W-:-:S04]  /*0410*/  UISETP.NE.U32.AND UP0, UPT, UR4, URZ, UPT ;  /* 0x000000ff0400728c */ /* 0x008fc8000bf05070 */
[----:B------:R-:W-:-:S04]  /*0420*/  UISETP.NE.AND.EX UP0, UPT, UR5, URZ, UPT, UP0 ;  /* 0x000000ff0500728c */ /* 0x000fc8000bf05300 */
[----:B------:R-:W-:-:S04]  /*0430*/  UISETP.EQ.OR.EX UP2, UPT, UR9, URZ, !UP0, UP1 ;  /* 0x000000ff0900728c */ /* 0x000fc8000c742710 */
[----:B------:R-:W-:-:S06]  /*0440*/  UP2UR UR4, UPR, URZ, 0x4 ;  /* 0x00000004ff047883 */ /* 0x000fcc0008000000 */
[----:B------:R-:W-:Y:S01]  /*0450*/  MOV R88, UR4 ;  /* 0x0000000400587c02 */ /* 0x000fe20008000f00 */
[----:B------:R-:W-:Y:S06]  /*0460*/  BRA.U !UP2, `(.L_x_8) ;  /* 0x000000010a207547 */ /* 0x000fec000b800000 */
[----:B------:R-:W-:Y:S01]  /*0470*/  UISETP.NE.U32.AND UP1, UPT, UR8, URZ, UPT ;  /* 0x000000ff0800728c */ /* 0x000fe2000bf25070 */
[----:B-----5:R-:W-:Y:S01]  /*0480*/  FSETP.NEU.AND P0, PT, R41, RZ, PT ;  /* 0x000000ff2900720b */ /* 0x020fe20003f0d000 */
[----:B------:R-:W-:Y:S02]  /*0490*/  USEL UR4, URZ, 0xffffffff, UP0 ;  /* 0xffffffffff047887 */ /* 0x000fe40008000000 */
[----:B------:R-:W-:-:S10]  /*04a0*/  UISETP.NE.AND.EX UP1, UPT, UR9, URZ, UPT, UP1 ;  /* 0x000000ff0900728c */ /* 0x000fd4000bf25310 */
[----:B------:R-:W-:Y:S01]  /*04b0*/  VOTEU.ANY UP0, P0 ;  /* 0x0000000000ff7886 */ /* 0x000fe20000000100 */
[----:B------:R-:W-:-:S04]  /*04c0*/  @!UP1 USEL UR4, URZ, 0xffffffff, UP0 ;  /* 0xffffffffff049887 */ /* 0x000fc80008000000 */
[----:B------:R-:W-:-:S04]  /*04d0*/  ULOP3.LUT UR4, UR4, 0x1, URZ, 0xc0, !UPT ;  /* 0x0000000104047892 */ /* 0x000fc8000f8ec0ff */
[----:B------:R-:W-:-:S11]  /*04e0*/  UISETP.NE.U32.AND UP3, UPT, UR4, 0x1, UPT ;  /* 0x000000010400788c */ /* 0x000fd6000bf65070 */
.L_x_8:
[----:B-1----:R-:W1:Y:S01]  /*04f0*/  SHFL.IDX PT, R2, R86, RZ, 0x1f ;  /* 0x00001fff56027589 */ /* 0x002e6200000e0000 */
[----:B------:R-:W-:-:S04]  /*0500*/  UISETP.NE.AND UP0, UPT, UR17, 0x2, UPT ;  /* 0x000000021100788c */ /* 0x000fc8000bf05270 */
[----:B------:R-:W-:Y:S01]  /*0510*/  USEL UR48, URZ, 0x1, UP0 ;  /* 0x00000001ff307887 */ /* 0x000fe20008000000 */
[----:B-1----:R-:W-:-:S13]  /*0520*/  ISETP.NE.AND P0, PT, R2, RZ, PT ;  /* 0x000000ff0200720c */ /* 0x002fda0003f05270 */
[----:B------:R-:W-:Y:S05]  /*0530*/  @P0 BRA `(.L_x_9) ;  /* 0x0000000000e40947 */ /* 0x000fea0003800000 */
[----:B------:R-:W-:Y:S01]  /*0540*/  ELECT P0, URZ, PT ;  /* 0x0000000000ff782f */ /* 0x000fe20003800000 */
[----:B------:R-:W-:-:S12]  /*0550*/  BSSY.RECONVERGENT B0, `(.L_x_9) ;  /* 0x0000037000007945 */ /* 0x000fd80003800200 */
[----:B------:R-:W-:Y:S05]  /*0560*/  @!P0 BRA `(.L_x_10) ;  /* 0x0000000000d48947 */ /* 0x000fea0003800000 */
[----:B------:R-:W1:Y:S01]  /*0570*/  S2UR UR4, SR_CgaCtaId ;  /* 0x00000000000479c3 */ /* 0x000e620000008800 */
[----:B------:R-:W-:Y:S01]  /*0580*/  UMOV UR5, 0x400 ;  /* 0x0000040000057882 */ /* 0x000fe20000000000 */
[----:B------:R-:W-:Y:S01]  /*0590*/  UMOV UR8, 0x1 ;  /* 0x0000000100087882 */ /* 0x000fe20000000000 */
[----:B------:R-:W-:Y:S01]  /*05a0*/  UMOV UR6, 0x5 ;  /* 0x0000000500067882 */ /* 0x000fe20000000000 */
[----:B------:R-:W-:-:S04]  /*05b0*/  UIADD3 UR8, UPT, UPT, -UR8, 0x100000, URZ ;  /* 0x0010000008087890 */ /* 0x000fc8000fffe1ff */
[----:B------:R-:W-:Y:S02]  /*05c0*/  USHF.L.U32 UR9, UR8, 0xb, URZ ;  /* 0x0000000b08097899 */ /* 0x000fe400080006ff */
[----:B------:R-:W-:Y:S02]  /*05d0*/  USHF.L.U32 UR8, UR8, 0x1, URZ ;  /* 0x0000000108087899 */ /* 0x000fe400080006ff */
[----:B------:R-:W-:-:S04]  /*05e0*/  UIADD3 UR6, UPT, UPT, -UR6, 0x100000, URZ ;  /* 0x0010000006067890 */ /* 0x000fc8000fffe1ff */
[----:B------:R-:W-:Y:S02]  /*05f0*/  USHF.L.U32 UR7, UR6, 0xb, URZ ;  /* 0x0000000b06077899 */ /* 0x000fe400080006ff */
[----:B------:R-:W-:Y:S02]  /*0600*/  USHF.L.U32 UR6, UR6, 0x1, URZ ;  /* 0x0000000106067899 */ /* 0x000fe400080006ff */
[----:B-1----:R-:W-:Y:S01]  /*0610*/  ULEA UR4, UR4, UR5, 0x18 ;  /* 0x0000000504047291 */ /* 0x002fe2000f8ec0ff */
[----:B------:R-:W1:Y:S11]  /*0620*/  FENCE.VIEW.ASYNC.S ;  /* 0x00000000000073c6 */ /* 0x000e760000000000 */
[----:B-1----:R1:W3:Y:S01]  /*0630*/  SYNCS.EXCH.64 URZ, [UR4], UR8 ;  /* 0x0000000804ff75b2 */ /* 0x0022e20008000100 */
[----:B------:R1:W4:Y:S01]  /*0640*/  SYNCS.EXCH.64 URZ, [UR4+0xa0], UR6 ;  /* 0x0000a00604ff75b2 */ /* 0x0003220008000100 */
[----:B------:R1:W1:Y:S01]  /*0650*/  SYNCS.EXCH.64 URZ, [UR4+0x8], UR8 ;  /* 0x0000080804ff75b2 */ /* 0x0002620008000100 */
        /* <DEDUP_REMOVED lines=37> */
[----:B---34-:R-:W-:Y:S01]  /*08b0*/  NOP ;  /* 0x0000000000007918 */ /* 0x018fe20000000000 */
.L_x_10:
[----:B-1----:R-:W-:Y:S05]  /*08c0*/  BSYNC.RECONVERGENT B0 ;  /* 0x0000000000007941 */ /* 0x002fea0003800200 */
.L_x_9:
[----:B------:R-:W1:Y:S01]  /*08d0*/  SHFL.IDX PT, R2, R86, RZ, 0x1f ;  /* 0x00001fff56027589 */ /* 0x000e6200000e0000 */
[----:B------:R-:W-:Y:S01]  /*08e0*/  NOP ;  /* 0x0000000000007918 */ /* 0x000fe20000000000 */
[----:B-1----:R-:W-:-:S13]  /*08f0*/  ISETP.NE.AND P0, PT, R2, 0x1, PT ;  /* 0x000000010200780c */ /* 0x002fda0003f05270 */
[----:B------:R-:W-:Y:S05]  /*0900*/  @P0 BRA `(.L_x_11) ;  /* 0x0000000000580947 */ /* 0x000fea0003800000 */
        /* <DEDUP_REMOVED lines=9> */
[----:B------:R-:W-:Y:S01]  /*09a0*/  USHF.L.U32 UR6, UR6, 0x1, URZ ;  /* 0x0000000106067899 */ /* 0x000fe200080006ff */
[----:B------:R-:W-:Y:S01]  /*09b0*/  ELECT P0, URZ, PT ;  /* 0x0000000000ff782f */ /* 0x000fe20003800000 */
[----:B-1----:R-:W-:Y:S01]  /*09c0*/  ULEA UR4, UR4, UR5, 0x18 ;  /* 0x0000000504047291 */ /* 0x002fe2000f8ec0ff */
[----:B------:R-:W1:Y:S11]  /*09d0*/  FENCE.VIEW.ASYNC.S ;  /* 0x00000000000073c6 */ /* 0x000e760000000000 */
[----:B-1----:R1:W3:Y:S01]  /*09e0*/  SYNCS.EXCH.64 URZ, [UR4+0x140], UR8 ;  /* 0x0001400804ff75b2 */ /* 0x0022e20008000100 */
[----:B------:R1:W4:Y:S01]  /*09f0*/  SYNCS.EXCH.64 URZ, [UR4+0x160], UR6 ;  /* 0x0001600604ff75b2 */ /* 0x0003220008000100 */
[----:B------:R1:W1:Y:S01]  /*0a00*/  SYNCS.EXCH.64 URZ, [UR4+0x148], UR8 ;  /* 0x0001480804ff75b2 */ /* 0x0002620008000100 */
[----:B------:R1:W1:Y:S01]  /*0a10*/  SYNCS.EXCH.64 URZ, [UR4+0x168], UR6 ;  /* 0x0001680604ff75b2 */ /* 0x0002620008000100 */
[----:B------:R1:W1:Y:S01]  /*0a20*/  SYNCS.EXCH.64 URZ, [UR4+0x150], UR8 ;  /* 0x0001500804ff75b2 */ /* 0x0002620008000100 */
[----:B------:R1:W1:Y:S01]  /*0a30*/  SYNCS.EXCH.64 URZ, [UR4+0x170], UR6 ;  /* 0x0001700604ff75b2 */ /* 0x0002620008000100 */
[----:B------:R1:W1:Y:S01]  /*0a40*/  SYNCS.EXCH.64 URZ, [UR4+0x158], UR8 ;  /* 0x0001580804ff75b2 */ /* 0x0002620008000100 */
[----:B------:R1:W1:Y:S01]  /*0a50*/  SYNCS.EXCH.64 URZ, [UR4+0x178], UR6 ;  /* 0x0001780604ff75b2 */ /* 0x0002620008000100 */
[----:B------:R-:W-:Y:S01]  /*0a60*/  NOP ;  /* 0x0000000000007918 */ /* 0x000fe20000000000 */
.L_x_11:
[----:B------:R-:W2:Y:S01]  /*0a70*/  SHFL.IDX PT, R2, R86, RZ, 0x1f ;  /* 0x00001fff56027589 */ /* 0x000ea200000e0000 */
[----:B------:R-:W-:Y:S01]  /*0a80*/  NOP ;  /* 0x0000000000007918 */ /* 0x000fe20000000000 */
[----:B--2---:R-:W-:-:S13]  /*0a90*/  ISETP.NE.AND P0, PT, R2, 0x3, PT ;  /* 0x000000030200780c */ /* 0x004fda0003f05270 */
[----:B------:R-:W-:Y:S05]  /*0aa0*/  @P0 BRA `(.L_x_12) ;  /* 0x0000000000300947 */ /* 0x000fea0003800000 */
[----:B-1----:R-:W1:Y:S01]  /*0ab0*/  S2UR UR4, SR_CgaCtaId ;  /* 0x00000000000479c3 */ /* 0x002e620000008800 */
[----:B------:R-:W-:Y:S01]  /*0ac0*/  UMOV UR6, 0x400 ;  /* 0x0000040000067882 */ /* 0x000fe20000000000 */
[----:B------:R-:W-:Y:S01]  /*0ad0*/  UMOV UR5, 0x20 ;  /* 0x0000002000057882 */ /* 0x000fe20000000000 */
[----:B------:R-:W-:Y:S01]  /*0ae0*/  ELECT P0, URZ, PT ;  /* 0x0000000000ff782f */ /* 0x000fe20003800000 */
[----:B-1----:R-:W-:Y:S02]  /*0af0*/  ULEA UR6, UR4, UR6, 0x18 ;  /* 0x0000000604067291 */ /* 0x002fe4000f8ec0ff */
[----:B------:R-:W-:-:S04]  /*0b00*/  UIADD3 UR4, UPT, UPT, -UR5, 0x100000, URZ ;  /* 0x0010000005047890 */ /* 0x000fc8000fffe1ff */
[----:B------:R-:W-:Y:S02]  /*0b10*/  USHF.L.U32 UR5, UR4, 0xb, URZ ;  /* 0x0000000b04057899 */ /* 0x000fe400080006ff */
[----:B------:R-:W-:Y:S01]  /*0b20*/  USHF.L.U32 UR4, UR4, 0x1, URZ ;  /* 0x0000000104047899 */ /* 0x000fe200080006ff */
[----:B------:R-:W1:Y:S11]  /*0b30*/  FENCE.VIEW.ASYNC.S ;  /* 0x00000000000073c6 */ /* 0x000e760000000000 */
[----:B-1----:R2:W1:Y:S01]  /*0b40*/  SYNCS.EXCH.64 URZ, [UR6+0x180], UR4 ;  /* 0x0001800406ff75b2 */ /* 0x0024620008000100 */
[----:B------:R2:W1:Y:S02]  /*0b50*/  SYNCS.EXCH.64 URZ, [UR6+0x188], UR4 ;  /* 0x0001880406ff75b2 */ /* 0x0004640008000100 */
[----:B--2---:R-:W-:Y:S01]  /*0b60*/  NOP ;  /* 0x0000000000007918 */ /* 0x004fe20000000000 */
.L_x_12:
[----:B------:R-:W2:Y:S01]  /*0b70*/  SHFL.IDX PT, R2, R86, RZ, 0x1f ;  /* 0x00001fff56027589 */ /* 0x000ea200000e0000 */
[----:B------:R-:W-:Y:S01]  /*0b80*/  NOP ;  /* 0x0000000000007918 */ /* 0x000fe20000000000 */
[----:B--2---:R-:W-:-:S13]  /*0b90*/  ISETP.NE.AND P0, PT, R2, 0x4, PT ;  /* 0x000000040200780c */ /* 0x004fda0003f05270 */
[----:B------:R-:W-:Y:S05]  /*0ba0*/  @P0 BRA `(.L_x_13) ;  /* 0x00000000004c0947 */ /* 0x000fea0003800000 */
[----:B-1----:R-:W1:Y:S01]  /*0bb0*/  S2UR UR6, SR_CgaCtaId ;  /* 0x00000000000679c3 */ /* 0x002e620000008800 */
[----:B------:R-:W-:Y:S01]  /*0bc0*/  UMOV UR4, 0x720 ;  /* 0x0000072000047882 */ /* 0x000fe20000000000 */
[----:B------:R-:W-:Y:S01]  /*0bd0*/  UMOV UR5, 0x400 ;  /* 0x0000040000057882 */ /* 0x000fe20000000000 */
[----:B------:R-:W-:Y:S01]  /*0be0*/  USEL UR4, UR4, 0x620, UP3 ;  /* 0x0000062004047887 */ /* 0x000fe20009800000 */
[----:B------:R-:W-:Y:S01]  /*0bf0*/  UMOV UR8, 0x1 ;  /* 0x0000000100087882 */ /* 0x000fe20000000000 */
[----:B------:R-:W-:Y:S01]  /*0c00*/  ELECT P0, URZ, PT ;  /* 0x0000000000ff782f */ /* 0x000fe20003800000 */
[----:B------:R-:W-:-:S04]  /*0c10*/  UIADD3 UR8, UPT, UPT, -UR8, 0x100000, URZ ;  /* 0x0010000008087890 */ /* 0x000fc8000fffe1ff */
[----:B------:R-:W-:Y:S02]  /*0c20*/  USHF.L.U32 UR9, UR8, 0xb, URZ ;  /* 0x0000000b08097899 */ /* 0x000fe400080006ff */
[----:B------:R-:W-:Y:S02]  /*0c30*/  USHF.L.U32 UR8, UR8, 0x1, URZ ;  /* 0x0000000108087899 */ /* 0x000fe400080006ff */
[----:B-1----:R-:W-:Y:S02]  /*0c40*/  ULEA UR6, UR6, UR5, 0x18 ;  /* 0x0000000506067291 */ /* 0x002fe4000f8ec0ff */
[----:B------:R-:W-:-:S04]  /*0c50*/  UIADD3 UR4, UPT, UPT, -UR4, 0x100000, URZ ;  /* 0x0010000004047890 */ /* 0x000fc8000fffe1ff */
[----:B------:R-:W-:Y:S02]  /*0c60*/  USHF.L.U32 UR5, UR4, 0xb, URZ ;  /* 0x0000000b04057899 */ /* 0x000fe400080006ff */
[----:B------:R-:W-:Y:S01]  /*0c70*/  USHF.L.U32 UR4, UR4, 0x1, URZ ;  /* 0x0000000104047899 */ /* 0x000fe200080006ff */
[----:B------:R-:W1:Y:S03]  /*0c80*/  FENCE.VIEW.ASYNC.S ;  /* 0x00000000000073c6 */ /* 0x000e660000000000 */
[----:B-1----:R2:W1:Y:S08]  /*0c90*/  SYNCS.EXCH.64 URZ, [UR6+0x190], UR8 ;  /* 0x0001900806ff75b2 */ /* 0x0024700008000100 */
[----:B------:R2:W1:Y:S01]  /*0ca0*/  SYNCS.EXCH.64 URZ, [UR6+0x1a0], UR4 ;  /* 0x0001a00406ff75b2 */ /* 0x0004620008000100 */
[----:B------:R2:W1:Y:S01]  /*0cb0*/  SYNCS.EXCH.64 URZ, [UR6+0x198], UR8 ;  /* 0x0001980806ff75b2 */ /* 0x0004620008000100 */
[----:B------:R2:W1:Y:S02]  /*0cc0*/  SYNCS.EXCH.64 URZ, [UR6+0x1a8], UR4 ;  /* 0x0001a80406ff75b2 */ /* 0x0004640008000100 */
[----:B--2---:R-:W-:Y:S01]  /*0cd0*/  NOP ;  /* 0x0000000000007918 */ /* 0x004fe20000000000 */
.L_x_13:
[----:B------:R-:W2:Y:S01]  /*0ce0*/  SHFL.IDX PT, R2, R86, RZ, 0x1f ;  /* 0x00001fff56027589 */ /* 0x000ea200000e0000 */
[----:B------:R-:W-:Y:S01]  /*0cf0*/  NOP ;  /* 0x0000000000007918 */ /* 0x000fe20000000000 */
[----:B--2---:R-:W-:-:S13]  /*0d00*/  ISETP.NE.AND P0, PT, R2, 0x5, PT ;  /* 0x000000050200780c */ /* 0x004fda0003f05270 */
[----:B------:R-:W-:Y:S05]  /*0d10*/  @P0 BRA `(.L_x_14) ;  /* 0x0000000000580947 */ /* 0x000fea0003800000 */
[----:B-1----:R-:W1:Y:S01]  /*0d20*/  S2UR UR4, SR_CgaCtaId ;  /* 0x00000000000479c3 */ /* 0x002e620000008800 */
        /* <DEDUP_REMOVED lines=12> */
[----:B-1----:R2:W1:Y:S01]  /*0df0*/  SYNCS.EXCH.64 URZ, [UR4+0x1b0], UR8 ;  /* 0x0001b00804ff75b2 */ /* 0x0024620008000100 */
[----:B------:R2:W1:Y:S01]  /*0e00*/  SYNCS.EXCH.64 URZ, [UR4+0x1d0], UR6 ;  /* 0x0001d00604ff75b2 */ /* 0x0004620008000100 */
[----:B------:R2:W1:Y:S01]  /*0e10*/  SYNCS.EXCH.64 URZ, [UR4+0x1b8], UR8 ;  /* 0x0001b80804ff75b2 */ /* 0x0004620008000100 */
[----:B------:R2:W1:Y:S01]  /*0e20*/  SYNCS.EXCH.64 URZ, [UR4+0x1d8], UR6 ;  /* 0x0001d80604ff75b2 */ /* 0x0004620008000100 */
[----:B------:R2:W1:Y:S01]  /*0e30*/  SYNCS.EXCH.64 URZ, [UR4+0x1c0], UR8 ;  /* 0x0001c00804ff75b2 */ /* 0x0004620008000100 */
[----:B------:R2:W1:Y:S01]  /*0e40*/  SYNCS.EXCH.64 URZ, [UR4+0x1e0], UR6 ;  /* 0x0001e00604ff75b2 */ /* 0x0004620008000100 */
[----:B------:R2:W1:Y:S01]  /*0e50*/  SYNCS.EXCH.64 URZ, [UR4+0x1c8], UR8 ;  /* 0x0001c80804ff75b2 */ /* 0x0004620008000100 */
[----:B------:R2:W1:Y:S02]  /*0e60*/  SYNCS.EXCH.64 URZ, [UR4+0x1e8], UR6 ;  /* 0x0001e80604ff75b2 */ /* 0x0004640008000100 */
[----:B--2---:R-:W-:Y:S01]  /*0e70*/  NOP ;  /* 0x0000000000007918 */ /* 0x004fe20000000000 */
.L_x_14:
[----:B------:R-:W2:Y:S01]  /*0e80*/  SHFL.IDX PT, R2, R86, RZ, 0x1f ;  /* 0x00001fff56027589 */ /* 0x000ea200000e0000 */
[----:B------:R-:W-:Y:S01]  /*0e90*/  NOP ;  /* 0x0000000000007918 */ /* 0x000fe20000000000 */
[----:B--2---:R-:W-:-:S13]  /*0ea0*/  ISETP.NE.AND P0, PT, R2, 0x3, PT ;  /* 0x000000030200780c */ /* 0x004fda0003f05270 */
[----:B------:R-:W-:Y:S05]  /*0eb0*/  @P0 BRA `(.L_x_15) ;  /* 0x0000000000380947 */ /* 0x000fea0003800000 */
[----:B------:R-:W2:Y:S01]  /*0ec0*/  S2UR UR5, SR_CgaCtaId ;  /* 0x00000000000579c3 */ /* 0x000ea20000008800 */
[----:B-1----:R-:W-:Y:S01]  /*0ed0*/  UMOV UR4, 0x400 ;  /* 0x0000040000047882 */ /* 0x002fe20000000000 */
[----:B------:R-:W-:Y:S01]  /*0ee0*/  UMOV UR6, 0x20 ;  /* 0x0000002000067882 */ /* 0x000fe20000000000 */
[----:B------:R-:W-:Y:S01]  /*0ef0*/  ELECT P0, URZ, PT ;  /* 0x0000000000ff782f */ /* 0x000fe20003800000 */
[----:B------:R-:W-:-:S04]  /*0f00*/  UIADD3 UR6, UPT, UPT, -UR6, 0x100000, URZ ;  /* 0x0010000006067890 */ /* 0x000fc8000fffe1ff */
[----:B------:R-:W-:Y:S02]  /*0f10*/  USHF.L.U32 UR7, UR6, 0xb, URZ ;  /* 0x0000000b06077899 */ /* 0x000fe400080006ff */
[----:B------:R-:W-:Y:S02]  /*0f20*/  USHF.L.U32 UR6, UR6, 0x1, URZ ;  /* 0x0000000106067899 */ /* 0x000fe400080006ff */
[----:B--2---:R-:W-:Y:S01]  /*0f30*/  ULEA UR4, UR5, UR4, 0x18 ;  /* 0x0000000405047291 */ /* 0x004fe2000f8ec0ff */
[----:B------:R-:W1:Y:S11]  /*0f40*/  FENCE.VIEW.ASYNC.S ;  /* 0x00000000000073c6 */ /* 0x000e760000000000 */
[----:B-1----:R2:W1:Y:S01]  /*0f50*/  SYNCS.EXCH.64 URZ, [UR4+0x1f0], UR6 ;  /* 0x0001f00604ff75b2 */ /* 0x0024620008000100 */
[----:B------:R2:W1:Y:S01]  /*0f60*/  SYNCS.EXCH.64 URZ, [UR4+0x200], UR6 ;  /* 0x0002000604ff75b2 */ /* 0x0004620008000100 */
[----:B------:R2:W1:Y:S01]  /*0f70*/  SYNCS.EXCH.64 URZ, [UR4+0x1f8], UR6 ;  /* 0x0001f80604ff75b2 */ /* 0x0004620008000100 */
[----:B------:R2:W1:Y:S02]  /*0f80*/  SYNCS.EXCH.64 URZ, [UR4+0x208], UR6 ;  /* 0x0002080604ff75b2 */ /* 0x0004640008000100 */
[----:B--2---:R-:W-:Y:S01]  /*0f90*/  NOP ;  /* 0x0000000000007918 */ /* 0x004fe20000000000 */
.L_x_15:
[----:B-1----:R-:W1:Y:S01]  /*0fa0*/  LDCU UR4, c[0x0][0x36c] ;  /* 0x00006d80ff0477ac */ /* 0x002e620008000800 */
[----:B------:R-:W-:Y:S01]  /*0fb0*/  ISETP.NE.OR P3, PT, R0, 0x2, !P3 ;  /* 0x000000020000780c */ /* 0x000fe20005f65670 */
[----:B------:R-:W-:Y:S01]  /*0fc0*/  NOP ;  /* 0x0000000000007918 */ /* 0x000fe20000000000 */
[----:B------:R-:W-:Y:S01]  /*0fd0*/  LOP3.LUT R0, R95, 0x1f, RZ, 0xc0, !PT ;  /* 0x0000001f5f007812 */ /* 0x000fe200078ec0ff */
[----:B------:R-:W-:Y:S02]  /*0fe0*/  UISETP.NE.AND UP4, UPT, UR17, URZ, UPT ;  /* 0x000000ff1100728c */ /* 0x000fe4000bf85270 */
[----:B-1----:R-:W-:-:S09]  /*0ff0*/  UISETP.EQ.U32.AND UP5, UPT, UR4, 0x1, UPT ;  /* 0x000000010400788c */ /* 0x002fd2000bfa2070 */
[----:B------:R-:W-:Y:S05]  /*1000*/  BRA.U !UP5, `(.L_x_16) ;  /* 0x000000010d087547 */ /* 0x000fea000b800000 */
[----:B---34-:R-:W-:Y:S01]  /*1010*/  UCGABAR_ARV ;  /* 0x00000000000079c7 */ /* 0x018fe20008000000 */
[----:B------:R-:W-:Y:S05]  /*1020*/  BRA `(.L_x_17) ;  /* 0x0000000000047947 */ /* 0x000fea0003800000 */
.L_x_16:
[----:B---34-:R-:W-:Y:S01]  /*1030*/  NOP ;  /* 0x0000000000007918 */ /* 0x018fe20000000000 */
.L_x_17:
[----:B------:R-:W1:Y:S01]  /*1040*/  S2UR UR16, SR_CTAID.X ;  /* 0x00000000001079c3 */ /* 0x000e620000002500 */
[----:B------:R-:W-:-:S05]  /*1050*/  CS2R.32 R87, SR_CgaSize ;  /* 0x0000000000577805 */ /* 0x000fca0000008a00 */
[----:B------:R-:W-:-:S05]  /*1060*/  IMAD R87, R87, -0xa0, RZ ;  /* 0xffffff6057577824 */ /* 0x000fca00078e02ff */
[----:B------:R-:W-:-:S14]  /*1070*/  R2UR UR5, R87 ;  /* 0x00000000570572ca */ /* 0x000fdc00000e0000 */
[----:B------:R-:W2:Y:S01]  /*1080*/  LDCU UR5, c[0x0][UR5+0x2b0] ;  /* 0x00005600050577ac */ /* 0x000ea20008000800 */
[----:B------:R-:W-:-:S05]  /*1090*/  CS2R.32 R87, SR_CgaSize ;  /* 0x0000000000577805 */ /* 0x000fca0000008a00 */
[----:B------:R-:W-:-:S05]  /*10a0*/  IMAD R87, R87, -0xa0, RZ ;  /* 0xffffff6057577824 */ /* 0x000fca00078e02ff */
[----:B------:R-:W-:-:S14]  /*10b0*/  R2UR UR4, R87 ;  /* 0x00000000570472ca */ /* 0x000fdc00000e0000 */
[----:B------:R-:W3:Y:S01]  /*10c0*/  LDCU UR4, c[0x0][UR4+0x2b4] ;  /* 0x00005680040477ac */ /* 0x000ee20008000800 */
[----:B------:R-:W4:Y:S01]  /*10d0*/  S2UR UR20, SR_CTAID.Y ;  /* 0x00000000001479c3 */ /* 0x000f220000002600 */
[----:B------:R-:W-:-:S05]  /*10e0*/  CS2R.32 R87, SR_CgaSize ;  /* 0x0000000000577805 */ /* 0x000fca0000008a00 */
[----:B------:R-:W-:-:S05]  /*10f0*/  IMAD R87, R87, -0xa0, RZ ;  /* 0xffffff6057577824 */ /* 0x000fca00078e02ff */
[----:B------:R-:W-:-:S14]  /*1100*/  R2UR UR7, R87 ;  /* 0x00000000570772ca */ /* 0x000fdc00000e0000 */
[----:B------:R-:W3:Y:S01]  /*1110*/  LDCU UR7, c[0x0][UR7+0x2a4] ;  /* 0x00005480070777ac */ /* 0x000ee20008000800 */
[----:B------:R-:W-:-:S05]  /*1120*/  CS2R.32 R87, SR_CgaSize ;  /* 0x0000000000577805 */ /* 0x000fca0000008a00 */
[----:B------:R-:W-:-:S05]  /*1130*/  IMAD R87, R87, -0xa0, RZ ;  /* 0xffffff6057577824 */ /* 0x000fca00078e02ff */
[----:B------:R-:W-:-:S14]  /*1140*/  R2UR UR59, R87 ;  /* 0x00000000573b72ca */ /* 0x000fdc00000e0000 */
[----:B------:R-:W3:Y:S01]  /*1150*/  LDCU UR59, c[0x0][UR59+0x2a0] ;  /* 0x000054003b3b77ac */ /* 0x000ee20008000800 */
[----:B------:R-:W3:Y:S01]  /*1160*/  S2UR UR8, SR_CgaCtaId ;  /* 0x00000000000879c3 */ /* 0x000ee20000008800 */
[----:B------:R-:W3:Y:S01]  /*1170*/  LDCU UR21, c[0x0][0xb24] ;  /* 0x00016480ff1577ac */ /* 0x000ee20008000800 */
[----:B------:R-:W3:Y:S01]  /*1180*/  LDCU UR42, c[0x0][0xb24] ;  /* 0x00016480ff2a77ac */ /* 0x000ee20008000800 */
[----:B-1----:R-:W-:Y:S01]  /*1190*/  I2FP.F32.U32 R3, UR16 ;  /* 0x0000001000037c45 */ /* 0x002fe20008201000 */
[----:B------:R-:W1:Y:S04]  /*11a0*/  LDCU UR29, c[0x0][0xb30] ;  /* 0x00016600ff1d77ac */ /* 0x000e680008000800 */
[----:B--2---:R-:W-:Y:S01]  /*11b0*/  FMUL R3, R3, UR5 ;  /* 0x0000000503037c20 */ /* 0x004fe20008400000 */
[----:B------:R-:W-:Y:S01]  /*11c0*/  UMOV UR34, 0x11 ;  /* 0x0000001100227882 */ /* 0x000fe20000000000 */
[----:B----4-:R-:W-:-:S04]  /*11d0*/  I2FP.F32.U32 R2, UR20 ;  /* 0x0000001400027c45 */ /* 0x010fc80008201000 */
[----:B------:R-:W2:Y:S01]  /*11e0*/  F2I.U32.TRUNC.NTZ R3, R3 ;  /* 0x0000000300037305 */ /* 0x000ea2000020f000 */
[----:B---3--:R-:W-:Y:S01]  /*11f0*/  FMUL R2, R2, UR4 ;  /* 0x0000000402027c20 */ /* 0x008fe20008400000 */
[----:B------:R-:W-:Y:S02]  /*1200*/  ULOP3.LUT UR5, UR8, 0x4, URZ, 0xc0, !UPT ;  /* 0x0000000408057892 */ /* 0x000fe4000f8ec0ff */
[----:B------:R-:W-:-:S04]  /*1210*/  ULOP3.LUT UR50, UR8, 0x3, URZ, 0xc0, !UPT ;  /* 0x0000000308327892 */ /* 0x000fc8000f8ec0ff */
[----:B------:R-:W3:Y:S01]  /*1220*/  F2I.U32.TRUNC.NTZ R2, R2 ;  /* 0x0000000200027305 */ /* 0x000ee2000020f000 */
[----:B------:R-:W-:Y:S02]  /*1230*/  UISETP.GT.U32.AND UP0, UPT, UR5, 0xffff, UPT ;  /* 0x0000ffff0500788c */ /* 0x000fe4000bf04070 */
[----:B------:R-:W-:Y:S02]  /*1240*/  UISETP.GT.U32.AND UP1, UPT, UR50, 0xffff, UPT ;  /* 0x0000ffff3200788c */ /* 0x000fe4000bf24070 */
[----:B------:R-:W-:Y:S01]  /*1250*/  USEL UR26, UR5, 0xffff, !UP0 ;  /* 0x0000ffff051a7887 */ /* 0x000fe2000c000000 */
[----:B--2---:R-:W-:Y:S01]  /*1260*/  R2UR UR4, R3 ;  /* 0x00000000030472ca */ /* 0x004fe200000e0000 */
[----:B------:R-:W-:Y:S02]  /*1270*/  USHF.R.U32.HI UR32, URZ, 0x2, UR8 ;  /* 0x00000002ff207899 */ /* 0x000fe40008011608 */
[----:B------:R-:W-:Y:S02]  /*1280*/  USHF.L.U32 UR31, UR8, 0x8, URZ ;  /* 0x00000008081f7899 */ /* 0x000fe400080006ff */
[----:B------:R-:W-:-:S02]  /*1290*/  USHF.L.U32 UR30, UR8, 0xb, URZ ;  /* 0x0000000b081e7899 */ /* 0x000fc400080006ff */
[----:B------:R-:W-:Y:S01]  /*12a0*/  USEL UR27, UR50, 0xffff, !UP1 ;  /* 0x0000ffff321b7887 */ /* 0x000fe2000c800000 */
[----:B---3--:R-:W-:Y:S02]  /*12b0*/  R2UR UR6, R2 ;  /* 0x00000000020672ca */ /* 0x008fe400000e0000 */
[----:B------:R-:W-:-:S03]  /*12c0*/  PRMT R2, RZ, 0x7610, R2 ;  /* 0x00007610ff027816 */ /* 0x000fc60000000002 */
[----:B------:R-:W-:-:S04]  /*12d0*/  UIADD3 UR5, UPT, UPT, -UR4, URZ, URZ ;  /* 0x000000ff04057290 */ /* 0x000fc8000fffe1ff */
[----:B------:R-:W-:-:S04]  /*12e0*/  UIMAD UR59, UR59, UR5, UR16 ;  /* 0x000000053b3b72a4 */ /* 0x000fc8000f8e0210 */
[----:B------:R-:W-:-:S04]  /*12f0*/  UIADD3 UR4, UPT, UPT, -UR6, URZ, URZ ;  /* 0x000000ff06047290 */ /* 0x000fc8000fffe1ff */
[----:B------:R-:W-:-:S06]  /*1300*/  UIMAD UR4, UR7, UR4, UR20 ;  /* 0x00000004070472a4 */ /* 0x000fcc000f8e0214 */
[----:B------:R-:W-:Y:S01]  /*1310*/  IMAD.U32 R87, RZ, RZ, UR4 ;  /* 0x00000004ff577e24 */ /* 0x000fe2000f8e00ff */
[----:B-1----:R-:W-:Y:S06]  /*1320*/  BRA.U UP4, `(.L_x_18) ;  /* 0x0000000104707547 */ /* 0x002fec000b800000 */
[----:B------:R-:W-:-:S13]  /*1330*/  R2UR UR4, R87 ;  /* 0x00000000570472ca */ /* 0x000fda00000e0000 */
[----:B------:R-:W-:Y:S02]  /*1340*/  UISETP.NE.AND UP0, UPT, UR4, URZ, UPT ;  /* 0x000000ff0400728c */ /* 0x000fe4000bf05270 */
[----:B------:R-:W-:Y:S02]  /*1350*/  UISETP.NE.AND UP1, UPT, UR4, 0x1, UPT ;  /* 0x000000010400788c */ /* 0x000fe4000bf25270 */
[----:B------:R-:W-:Y:S02]  /*1360*/  UISETP.NE.AND UP2, UPT, UR59, URZ, UP0 ;  /* 0x000000ff3b00728c */ /* 0x000fe40008745270 */
[----:B------:R-:W-:Y:S02]  /*1370*/  USEL UR4, URZ, 0x10, UP1 ;  /* 0x00000010ff047887 */ /* 0x000fe40008800000 */
[----:B------:R-:W-:Y:S02]  /*1380*/  USEL UR11, URZ, 0x1, UP2 ;  /* 0x00000001ff0b7887 */ /* 0x000fe40009000000 */
[----:B------:R-:W-:-:S02]  /*1390*/  UISETP.NE.AND UP2, UPT, UR59, URZ, UPT ;  /* 0x000000ff3b00728c */ /* 0x000fc4000bf45270 */
[----:B------:R-:W-:Y:S02]  /*13a0*/  USEL UR5, URZ, 0x2, UP0 ;  /* 0x00000002ff057887 */ /* 0x000fe40008000000 */
[----:B------:R-:W-:Y:S02]  /*13b0*/  USEL UR9, UR4, 0x10, UP2 ;  /* 0x0000001004097887 */ /* 0x000fe40009000000 */
[----:B------:R-:W-:Y:S02]  /*13c0*/  UISETP.NE.AND UP2, UPT, UR59, 0x1, UPT ;  /* 0x000000013b00788c */ /* 0x000fe4000bf45270 */
[----:B------:R-:W-:Y:S02]  /*13d0*/  USEL UR4, URZ, 0x20, UP1 ;  /* 0x00000020ff047887 */ /* 0x000fe40008800000 */
[----:B------:R-:W-:Y:S02]  /*13e0*/  USEL UR7, UR5, 0x2, UP2 ;  /* 0x0000000205077887 */ /* 0x000fe40009000000 */
[----:B------:R-:W-:-:S02]  /*13f0*/  USEL UR10, UR4, 0x20, UP2 ;  /* 0x00000020040a7887 */ /* 0x000fc40009000000 */
[----:B------:R-:W-:Y:S02]  /*1400*/  UISETP.NE.AND UP2, UPT, UR59, 0x2, UPT ;  /* 0x000000023b00788c */ /* 0x000fe4000bf45270 */
[----:B------:R-:W-:Y:S02]  /*1410*/  USEL UR6, URZ, 0x4, UP0 ;  /* 0x00000004ff067887 */ /* 0x000fe40008000000 */
[----:B------:R-:W-:Y:S02]  /*1420*/  USEL UR4, URZ, 0x8, UP0 ;  /* 0x00000008ff047887 */ /* 0x000fe40008000000 */
[----:B------:R-:W-:Y:S02]  /*1430*/  USEL UR5, URZ, 0x40, UP1 ;  /* 0x00000040ff057887 */ /* 0x000fe40008800000 */
[----:B------:R-:W-:Y:S02]  /*1440*/  USEL UR8, UR6, 0x4, UP2 ;  /* 0x0000000406087887 */ /* 0x000fe40009000000 */
[----:B------:R-:W-:-:S02]  /*1450*/  UISETP.NE.AND UP0, UPT, UR59, 0x3, UPT ;  /* 0x000000033b00788c */ /* 0x000fc4000bf05270 */
[----:B------:R-:W-:Y:S02]  /*1460*/  UIADD3 UR6, UPT, UPT, UR7, UR9, UR11 ;  /* 0x0000000907067290 */ /* 0x000fe4000fffe00b */
[----:B------:R-:W-:Y:S02]  /*1470*/  USEL UR7, UR5, 0x40, UP2 ;  /* 0x0000004005077887 */ /* 0x000fe40009000000 */
[----:B------:R-:W-:Y:S02]  /*1480*/  USEL UR12, URZ, 0x80, UP1 ;  /* 0x00000080ff0c7887 */ /* 0x000fe40008800000 */
[----:B------:R-:W-:Y:S02]  /*1490*/  USEL UR4, UR4, 0x8, UP0 ;  /* 0x0000000804047887 */ /* 0x000fe40008000000 */
[----:B------:R-:W-:Y:S02]  /*14a0*/  UIADD3 UR5, UPT, UPT, UR8, UR10, UR6 ;  /* 0x0000000a08057290 */ /* 0x000fe4000fffe006 */
[----:B------:R-:W-:-:S02]  /*14b0*/  USEL UR6, UR12, 0x80, UP0 ;  /* 0x000000800c067887 */ /* 0x000fc40008000000 */
[----:B------:R-:W-:-:S04]  /*14c0*/  UIADD3 UR4, UPT, UPT, UR4, UR7, UR5 ;  /* 0x0000000704047290 */ /* 0x000fc8000fffe005 */
[----:B------:R-:W-:-:S06]  /*14d0*/  UIADD3 UR4, UPT, UPT, UR4, UR6, URZ ;  /* 0x0000000604047290 */ /* 0x000fcc000fffe0ff */
[----:B------:R-:W-:-:S07]  /*14e0*/  MOV R2, UR4 ;  /* 0x0000000400027c02 */ /* 0x000fce0008000f00 */
.L_x_18:
[----:B------:R-:W1:Y:S01]  /*14f0*/  S2UR UR36, SR_CTAID.Z ;  /* 0x00000000002479c3 */ /* 0x000e620000002700 */
[----:B------:R-:W-:Y:S01]  /*1500*/  UISETP.GE.AND UP0, UPT, UR21, 0x1, UPT ;  /* 0x000000011500788c */ /* 0x000fe2000bf06270 */
[----:B------:R-:W-:-:S08]  /*1510*/  UMOV UR33, 0xf ;  /* 0x0000000f00217882 */ /* 0x000fd00000000000 */
[----:B------:R-:W-:Y:S05]  /*1520*/  BRA.U !UP0, `(.L_x_19) ;  /* 0x0000000108d47547 */ /* 0x000fea000b800000 */
[----:B------:R-:W2:Y:S01]  /*1530*/  LDCU.128 UR12, c[0x0][0xb10] ;  /* 0x00016200ff0c77ac */ /* 0x000ea20008000c00 */
[----:B------:R-:W3:Y:S01]  /*1540*/  LDCU UR6, c[0x0][0x370] ;  /* 0x00006e00ff0677ac */ /* 0x000ee20008000800 */
[----:B------:R-:W4:Y:S01]  /*1550*/  LDCU UR5, c[0x0][0x374] ;  /* 0x00006e80ff0577ac */ /* 0x000f220008000800 */
[----:B------:R-:W1:Y:S01]  /*1560*/  LDCU UR28, c[0x0][0xb0c] ;  /* 0x00016180ff1c77ac */ /* 0x000e620008000800 */
[----:B------:R-:W1:Y:S01]  /*1570*/  LDCU UR4, c[0x0][0xb20] ;  /* 0x00016400ff0477ac */ /* 0x000e620008000800 */
[----:B------:R-:W1:Y:S01]  /*1580*/  LDCU.64 UR8, c[0x0][0xb28] ;  /* 0x00016500ff0877ac */ /* 0x000e620008000a00 */
[----:B--2---:R-:W-:Y:S02]  /*1590*/  UISETP.NE.AND UP0, UPT, UR14, 0x1, UPT ;  /* 0x000000010e00788c */ /* 0x004fe4000bf05270 */
[----:B----4-:R-:W-:Y:S02]  /*15a0*/  UIMAD.WIDE.U32 UR10, UR5, UR15, URZ ;  /* 0x0000000f050a72a5 */ /* 0x010fe4000f8e00ff */
[----:B---3--:R-:W-:-:S02]  /*15b0*/  UIMAD.WIDE.U32 UR22, UR6, UR12, URZ ;  /* 0x0000000c061672a5 */ /* 0x008fc4000f8e00ff */
[----:B-1----:R-:W-:Y:S02]  /*15c0*/  UISETP.NE.AND UP1, UPT, UR28, 0x1, UPT ;  /* 0x000000011c00788c */ /* 0x002fe4000bf25270 */
[----:B------:R-:W-:Y:S01]  /*15d0*/  UISETP.NE.AND UP2, UPT, UR21, 0x1, UPT ;  /* 0x000000011500788c */ /* 0x000fe2000bf45270 */
[----:B------:R-:W-:Y:S02]  /*15e0*/  UMOV UR10, UR11 ;  /* 0x0000000b000a7c82 */ /* 0x000fe40008000000 */
[----:B------:R-:W-:Y:S01]  /*15f0*/  UMOV UR22, UR23 ;  /* 0x0000001700167c82 */ /* 0x000fe20008000000 */
[----:B------:R-:W-:Y:S02]  /*1600*/  @UP0 USHF.R.U32.HI UR5, URZ, UR4, UR10 ;  /* 0x00000004ff050299 */ /* 0x000fe4000801160a */
[----:B------:R-:W-:Y:S02]  /*1610*/  UIMAD.WIDE.U32 UR24, UR20, UR15, URZ ;  /* 0x0000000f141872a5 */ /* 0x000fe4000f8e00ff */
[----:B------:R-:W-:-:S02]  /*1620*/  UIMAD.WIDE.U32 UR10, UR5, UR8, URZ ;  /* 0x00000008050a72a5 */ /* 0x000fc4000f8e00ff */
[----:B------:R-:W-:Y:S02]  /*1630*/  @UP1 USHF.R.U32.HI UR6, URZ, UR13, UR22 ;  /* 0x0000000dff061299 */ /* 0x000fe40008011616 */
[----:B------:R-:W-:Y:S02]  /*1640*/  UIMAD.WIDE.U32 UR18, UR16, UR12, URZ ;  /* 0x0000000c101272a5 */ /* 0x000fe4000f8e00ff */
[----:B------:R-:W-:Y:S01]  /*1650*/  UIMAD.WIDE.U32 UR22, UR6, UR8, URZ ;  /* 0x00000008061672a5 */ /* 0x000fe2000f8e00ff */
[----:B------:R-:W-:Y:S01]  /*1660*/  UMOV UR24, UR25 ;  /* 0x0000001900187c82 */ /* 0x000fe20008000000 */
[----:B------:R-:W-:Y:S01]  /*1670*/  UMOV UR10, UR11 ;  /* 0x0000000b000a7c82 */ /* 0x000fe20008000000 */
[----:B------:R-:W-:Y:S02]  /*1680*/  USHF.R.U32.HI UR24, URZ, UR4, UR24 ;  /* 0x00000004ff187299 */ /* 0x000fe40008011618 */
[----:B------:R-:W-:Y:S02]  /*1690*/  @UP2 USHF.R.U32.HI UR5, URZ, UR9, UR10 ;  /* 0x00000009ff052299 */ /* 0x000fe4000801160a */
[----:B------:R-:W-:Y:S01]  /*16a0*/  UMOV UR7, UR23 ;  /* 0x0000001700077c82 */ /* 0x000fe20008000000 */
[----:B------:R-:W-:Y:S01]  /*16b0*/  UMOV UR18, UR19 ;  /* 0x0000001300127c82 */ /* 0x000fe20008000000 */
[----:B------:R-:W-:-:S02]  /*16c0*/  @UP2 USHF.R.U32.HI UR6, URZ, UR9, UR7 ;  /* 0x00000009ff062299 */ /* 0x000fc40008011607 */
[----:B------:R-:W-:Y:S02]  /*16d0*/  USHF.R.U32.HI UR18, URZ, UR13, UR18 ;  /* 0x0000000dff127299 */ /* 0x000fe40008011612 */
[----:B------:R-:W-:Y:S02]  /*16e0*/  USEL UR4, UR20, UR24, !UP0 ;  /* 0x0000001814047287 */ /* 0x000fe4000c000000 */
[----:B------:R-:W-:Y:S02]  /*16f0*/  UIMAD UR7, UR5, UR21, URZ ;  /* 0x00000015050772a4 */ /* 0x000fe4000f8e02ff */
[----:B------:R-:W-:Y:S02]  /*1700*/  USEL UR5, UR16, UR18, !UP1 ;  /* 0x0000001210057287 */ /* 0x000fe4000c800000 */
[----:B------:R-:W-:Y:S02]  /*1710*/  UIMAD UR12, UR6, UR21, URZ ;  /* 0x00000015060c72a4 */ /* 0x000fe4000f8e02ff */
[----:B------:R-:W-:-:S02]  /*1720*/  UISETP.GE.AND UP0, UPT, UR4, UR7, UPT ;  /* 0x000000070400728c */ /* 0x000fc4000bf06270 */
[----:B------:R-:W-:Y:S02]  /*1730*/  UIMAD.WIDE.U32 UR10, UR4, UR8, URZ ;  /* 0x00000008040a72a5 */ /* 0x000fe4000f8e00ff */
[----:B------:R-:W-:Y:S02]  /*1740*/  UISETP.GE.OR UP0, UPT, UR5, UR12, UP0 ;  /* 0x0000000c0500728c */ /* 0x000fe40008706670 */
[----:B------:R-:W-:Y:S02]  /*1750*/  UIMAD.WIDE.U32 UR12, UR5, UR8, URZ ;  /* 0x00000008050c72a5 */ /* 0x000fe4000f8e00ff */
[----:B------:R-:W-:Y:S01]  /*1760*/  UIADD3 UR10, UPT, UPT, -UR4, URZ, URZ ;  /* 0x000000ff040a7290 */ /* 0x000fe2000fffe1ff */
[----:B------:R-:W-:Y:S01]  /*1770*/  UMOV UR8, UR11 ;  /* 0x0000000b00087c82 */ /* 0x000fe20008000000 */
[----:B------:R-:W-:Y:S02]  /*1780*/  UIADD3 UR11, UPT, UPT, -UR5, URZ, URZ ;  /* 0x000000ff050b7290 */ /* 0x000fe4000fffe1ff */
[----:B------:R-:W-:-:S03]  /*1790*/  USHF.R.U32.HI UR8, URZ, UR9, UR8 ;  /* 0x00000009ff087299 */ /* 0x000fc60008011608 */
[----:B------:R-:W-:Y:S01]  /*17a0*/  @!UP0 UMOV UR7, UR13 ;  /* 0x0000000d00078c82 */ /* 0x000fe20008000000 */
[----:B------:R-:W-:Y:S02]  /*17b0*/  UIMAD UR20, UR14, UR10, UR20 ;  /* 0x0000000a0e1472a4 */ /* 0x000fe4000f8e0214 */
[----:B------:R-:W-:Y:S02]  /*17c0*/  USEL UR8, UR4, UR8, !UP2 ;  /* 0x0000000804087287 */ /* 0x000fe4000d000000 */
[----:B------:R-:W-:Y:S02]  /*17d0*/  @!UP0 USHF.R.U32.HI UR7, URZ, UR9, UR7 ;  /* 0x00000009ff078299 */ /* 0x000fe40008011607 */
[----:B------:R-:W-:Y:S02]  /*17e0*/  UIADD3 UR9, UPT, UPT, -UR8, URZ, URZ ;  /* 0x000000ff08097290 */ /* 0x000fe4000fffe1ff */
[----:B------:R-:W-:Y:S02]  /*17f0*/  @!UP0 USEL UR7, UR5, UR7, !UP2 ;  /* 0x0000000705078287 */ /* 0x000fe4000d000000 */
[----:B------:R-:W-:-:S02]  /*1800*/  UIMAD UR9, UR21, UR9, UR4 ;  /* 0x00000009150972a4 */ /* 0x000fc4000f8e0204 */
[----:B------:R-:W-:Y:S02]  /*1810*/  @!UP0 UIADD3 UR8, UPT, UPT, UR8, -UR7, URZ ;  /* 0x8000000708088290 */ /* 0x000fe4000fffe0ff */
[----:B------:R-:W-:Y:S02]  /*1820*/  @!UP0 UIMAD UR6, UR9, UR6, UR7 ;  /* 0x00000006090682a4 */ /* 0x000fe4000f8e0207 */
[----:B------:R-:W-:Y:S02]  /*1830*/  @!UP0 UIMAD UR4, UR8, UR21, UR5 ;  /* 0x00000015080482a4 */ /* 0x000fe4000f8e0205 */
[----:B------:R-:W-:Y:S02]  /*1840*/  UIMAD UR16, UR28, UR11, UR16 ;  /* 0x0000000b1c1072a4 */ /* 0x000fe4000f8e0210 */
[----:B------:R-:W-:Y:S01]  /*1850*/  UIMAD UR20, UR4, UR14, UR20 ;  /* 0x0000000e041472a4 */ /* 0x000fe2000f8e0214 */
[----:B------:R-:W-:Y:S02]  /*1860*/  @!UP0 UMOV UR5, UR6 ;  /* 0x0000000600058c82 */ /* 0x000fe40008000000 */
[----:B------:R-:W-:-:S12]  /*1870*/  UIMAD UR16, UR5, UR28, UR16 ;  /* 0x0000001c051072a4 */ /* 0x000fd8000f8e0210 */
.L_x_19:
[----:B------:R-:W-:Y:S02]  /*1880*/  UISETP.NE.AND UP1, UPT, UR29, 0x1, UPT ;  /* 0x000000011d00788c */ /* 0x000fe4000bf25270 */
[----:B------:R-:W-:Y:S02]  /*1890*/  ULOP3.LUT UR27, UR27, 0xffff, URZ, 0xc0, !UPT ;  /* 0x0000ffff1b1b7892 */ /* 0x000fe4000f8ec0ff */
[----:B------:R-:W-:Y:S02]  /*18a0*/  ULOP3.LUT UR26, UR26, 0xffff, URZ, 0xc0, !UPT ;  /* 0x0000ffff1a1a7892 */ /* 0x000fe4000f8ec0ff */
[----:B------:R-:W-:Y:S02]  /*18b0*/  UISETP.NE.AND UP0, UPT, UR17, 0x2, UPT ;  /* 0x000000021100788c */ /* 0x000fe4000bf05270 */
[----:B------:R-:W-:Y:S02]  /*18c0*/  ULOP3.LUT UR31, UR31, 0x400, URZ, 0xc0, !UPT ;  /* 0x000004001f1f7892 */ /* 0x000fe4000f8ec0ff */
[----:B------:R-:W-:-:S02]  /*18d0*/  ULOP3.LUT UR30, UR30, 0x1800, URZ, 0xc0, !UPT ;  /* 0x000018001e1e7892 */ /* 0x000fc4000f8ec0ff */
[----:B------:R-:W-:Y:S02]  /*18e0*/  USHF.L.U32 UR27, UR34, UR27, URZ ;  /* 0x0000001b221b7299 */ /* 0x000fe400080006ff */
[----:B------:R-:W-:Y:S01]  /*18f0*/  USHF.L.U32 UR26, UR33, UR26, URZ ;  /* 0x0000001a211a7299 */ /* 0x000fe200080006ff */
[----:B------:R-:W-:Y:S11]  /*1900*/  BRA.U UP1, `(.L_x_20) ;  /* 0x0000000101447547 */ /* 0x000ff6000b800000 */
[----:B------:R-:W2:Y:S01]  /*1910*/  LDCU.128 UR8, c[0x0][0xb10] ;  /* 0x00016200ff0877ac */ /* 0x000ea20008000c00 */
[----:B------:R-:W3:Y:S01]  /*1920*/  LDCU UR12, c[0x0][0xb0c] ;  /* 0x00016180ff0c77ac */ /* 0x000ee20008000800 */
[----:B------:R-:W4:Y:S01]  /*1930*/  LDCU UR13, c[0x0][0xb20] ;  /* 0x00016400ff0d77ac */ /* 0x000f220008000800 */
[----:B--2---:R-:W-:Y:S02]  /*1940*/  UIMAD.WIDE.U32 UR6, UR16, UR8, URZ ;  /* 0x00000008100672a5 */ /* 0x004fe4000f8e00ff */
[----:B------:R-:W-:Y:S02]  /*1950*/  UIMAD.WIDE.U32 UR4, UR20, UR11, URZ ;  /* 0x0000000b140472a5 */ /* 0x000fe4000f8e00ff */
[----:B---3--:R-:W-:Y:S02]  /*1960*/  UISETP.NE.AND UP2, UPT, UR12, 0x1, UPT ;  /* 0x000000010c00788c */ /* 0x008fe4000bf45270 */
[----:B------:R-:W-:Y:S01]  /*1970*/  UISETP.NE.AND UP1, UPT, UR10, 0x1, UPT ;  /* 0x000000010a00788c */ /* 0x000fe2000bf25270 */
[----:B------:R-:W-:-:S02]  /*1980*/  UMOV UR6, UR7 ;  /* 0x0000000700067c82 */ /* 0x000fc40008000000 */
[----:B------:R-:W-:Y:S01]  /*1990*/  UMOV UR4, UR5 ;  /* 0x0000000500047c82 */ /* 0x000fe20008000000 */
[----:B------:R-:W-:Y:S02]  /*19a0*/  USHF.R.U32.HI UR6, URZ, UR9, UR6 ;  /* 0x00000009ff067299 */ /* 0x000fe40008011606 */
[----:B----4-:R-:W-:Y:S02]  /*19b0*/  USHF.R.U32.HI UR4, URZ, UR13, UR4 ;  /* 0x0000000dff047299 */ /* 0x010fe40008011604 */
[----:B------:R-:W-:Y:S02]  /*19c0*/  USEL UR5, UR16, UR6, !UP2 ;  /* 0x0000000610057287 */ /* 0x000fe4000d000000 */
[----:B------:R-:W-:-:S04]  /*19d0*/  USEL UR4, UR20, UR4, !UP1 ;  /* 0x0000000414047287 */ /* 0x000fc8000c800000 */
[----:B------:R-:W-:Y:S02]  /*19e0*/  UIADD3 UR6, UPT, UPT, UR5, -UR4, URZ ;  /* 0x8000000405067290 */ /* 0x000fe4000fffe0ff */
[----:B------:R-:W-:Y:S02]  /*19f0*/  UIADD3 UR4, UPT, UPT, -UR5, UR4, URZ ;  /* 0x0000000405047290 */ /* 0x000fe4000fffe1ff */
[----:B------:R-:W-:Y:S02]  /*1a00*/  UIMAD UR20, UR6, UR10, UR20 ;  /* 0x0000000a061472a4 */ /* 0x000fe4000f8e0214 */
[----:B------:R-:W-:-:S12]  /*1a10*/  UIMAD UR16, UR4, UR12, UR16 ;  /* 0x0000000c041072a4 */ /* 0x000fd8000f8e0210 */
.L_x_20:
[----:B------:R-:W-:Y:S05]  /*1a20*/  BRA.U !UP5, `(.L_x_21) ;  /* 0x000000010d0c7547 */ /* 0x000fea000b800000 */
[----:B------:R-:W-:Y:S01]  /*1a30*/  UCGABAR_WAIT ;  /* 0x0000000000007dc7 */ /* 0x000fe20008000000 */
[----:B------:R-:W-:Y:S01]  /*1a40*/  CCTL.IVALL ;  /* 0x00000000ff00798f */ /* 0x000fe20002000000 */
[----:B------:R-:W-:Y:S05]  /*1a50*/  BRA `(.L_x_22) ;  /* 0x0000000000047947 */ /* 0x000fea0003800000 */
.L_x_21:
[----:B------:R-:W-:Y:S06]  /*1a60*/  BAR.SYNC.DEFER_BLOCKING 0x0 ;  /* 0x0000000000007b1d */ /* 0x000fec0000010000 */
.L_x_22:
[----:B------:R-:W-:Y:S05]  /*1a70*/  BRA.U UP0, `(.L_x_23) ;  /* 0x0000001d00087547 */ /* 0x000fea000b800000 */
[----:B------:R-:W2:Y:S01]  /*1a80*/  LDCU UR7, c[0x0][0x38c] ;  /* 0x00007180ff0777ac */ /* 0x000ea20008000800 */
[----:B------:R-:W3:Y:S01]  /*1a90*/  S2UR UR8, SR_CgaCtaId ;  /* 0x00000000000879c3 */ /* 0x000ee20000008800 */
[----:B------:R-:W-:Y:S01]  /*1aa0*/  PLOP3.LUT P1, PT, PT, PT, UP3, 0x80, 0x8 ;  /* 0x000000000008781c */ /* 0x000fe20003f2f038 */
[----:B------:R-:W-:Y:S01]  /*1ab0*/  IMAD.MOV.U32 R12, RZ, RZ, 0x1 ;  /* 0x00000001ff0c7424 */ /* 0x000fe200078e00ff */
[----:B------:R-:W-:Y:S01]  /*1ac0*/  UMOV UR21, 0x400 ;  /* 0x0000040000157882 */ /* 0x000fe20000000000 */
[----:B------:R-:W-:Y:S01]  /*1ad0*/  USHF.L.U32 UR5, UR32, 0x5, URZ ;  /* 0x0000000520057899 */ /* 0x000fe200080006ff */
[----:B------:R-:W-:Y:S01]  /*1ae0*/  ISETP.EQ.OR P2, PT, R0, RZ, P3 ;  /* 0x000000ff0000720c */ /* 0x000fe20001f42670 */
[----:B------:R-:W-:Y:S01]  /*1af0*/  UISETP.NE.AND UP1, UPT, UR17, URZ, UPT ;  /* 0x000000ff1100728c */ /* 0x000fe2000bf25270 */
[----:B------:R-:W-:Y:S02]  /*1b00*/  PLOP3.LUT P1, PT, P1, PT, PT, 0x8, 0x80 ;  /* 0x000000000080781c */ /* 0x000fe40000f2e170 */
[----:B------:R-:W-:Y:S01]  /*1b10*/  CS2R R10, SRZ ;  /* 0x00000000000a7805 */ /* 0x000fe2000001ff00 */
[----:B------:R-:W-:Y:S01]  /*1b20*/  IMAD.MOV.U32 R9, RZ, RZ, RZ ;  /* 0x000000ffff097224 */ /* 0x000fe200078e00ff */
[----:B------:R-:W4:Y:S01]  /*1b30*/  LDCU UR43, c[0x0][0x370] ;  /* 0x00006e00ff2b77ac */ /* 0x000f220008000800 */
[----:B------:R-:W-:Y:S01]  /*1b40*/  IMAD.MOV.U32 R8, RZ, RZ, 0x1 ;  /* 0x00000001ff087424 */ /* 0x000fe200078e00ff */
[----:B------:R-:W1:Y:S01]  /*1b50*/  LDCU.64 UR28, c[0x0][0x348] ;  /* 0x00006900ff1c77ac */ /* 0x000e620008000a00 */
[----:B--2---:R-:W-:-:S02]  /*1b60*/  UIADD3 UR6, UPT, UPT, UR7, 0x1f, URZ ;  /* 0x0000001f07067890 */ /* 0x004fc4000fffe0ff */
[----:B------:R-:W-:Y:S02]  /*1b70*/  UIADD3 UR49, UPT, UPT, UR7, 0x3e, URZ ;  /* 0x0000003e07317890 */ /* 0x000fe4000fffe0ff */
[----:B------:R-:W-:Y:S02]  /*1b80*/  USHF.R.S32.HI UR4, URZ, 0x1f, UR6 ;  /* 0x0000001fff047899 */ /* 0x000fe40008011406 */
[----:B---3--:R-:W-:Y:S02]  /*1b90*/  ULEA UR21, UR8, UR21, 0x18 ;  /* 0x0000001508157291 */ /* 0x008fe4000f8ec0ff */
[----:B------:R-:W-:Y:S02]  /*1ba0*/  ULEA.HI UR4, UR4, UR6, URZ, 0x5 ;  /* 0x0000000604047291 */ /* 0x000fe4000f8f28ff */
[----:B------:R-:W-:Y:S02]  /*1bb0*/  UIADD3 UR6, UPT, UPT, UR7, -0x1, URZ ;  /* 0xffffffff07067890 */ /* 0x000fe4000fffe0ff */
[----:B------:R-:W-:-:S02]  /*1bc0*/  USHF.R.S32.HI UR45, URZ, 0x5, UR4 ;  /* 0x00000005ff2d7899 */ /* 0x000fc40008011404 */
[----:B------:R-:W-:Y:S02]  /*1bd0*/  UISETP.GE.U32.AND UP2, UPT, UR6, -0x3f, UPT ;  /* 0xffffffc10600788c */ /* 0x000fe4000bf46070 */
[----:B------:R-:W-:Y:S01]  /*1be0*/  UISETP.LT.U32.AND UP0, UPT, UR45, 0x14, UPT ;  /* 0x000000142d00788c */ /* 0x000fe2000bf01070 */
[----:B------:R-:W2:Y:S03]  /*1bf0*/  LDCU UR41, c[0x0][0x374] ;  /* 0x00006e80ff2977ac */ /* 0x000ea60008000800 */
[----:B------:R-:W-:Y:S02]  /*1c00*/  USEL UR44, UR45, 0x14, UP0 ;  /* 0x000000142d2c7887 */ /* 0x000fe40008000000 */
[----:B------:R-:W-:Y:S02]  /*1c10*/  ULOP3.LUT UR46, UR5, 0x20, URZ, 0xe2, !UPT ;  /* 0x00000020052e7892 */ /* 0x000fe4000f8ee2ff */
[----:B------:R-:W-:-:S02]  /*1c20*/  UIADD3 UR24, UPT, UPT, UR44, -0x1, URZ ;  /* 0xffffffff2c187890 */ /* 0x000fc4000fffe0ff */
[----:B------:R-:W-:Y:S02]  /*1c30*/  @UP2 UIADD3 UR24, UPT, UPT, UR44, URZ, URZ ;  /* 0x000000ff2c182290 */ /* 0x000fe4000fffe0ff */
[----:B------:R-:W-:Y:S02]  /*1c40*/  USEL UR25, UR48, 0x2, UP1 ;  /* 0x0000000230197887 */ /* 0x000fe40008800000 */
[----:B------:R-:W-:Y:S02]  /*1c50*/  UIADD3 UR38, UPT, UPT, UR21, 0x6600, UR31 ;  /* 0x0000660015267890 */ /* 0x000fe4000fffe01f */
[----:B------:R-:W-:Y:S02]  /*1c60*/  UIADD3 UR37, UPT, UPT, UR21, 0x10600, UR30 ;  /* 0x0001060015257890 */ /* 0x000fe4000fffe01e */
[----:B------:R-:W-:Y:S02]  /*1c70*/  UIADD3 UR47, UPT, UPT, UR45, -UR44, URZ ;  /* 0x8000002c2d2f7290 */ /* 0x000fe4000fffe0ff */
[----:B------:R-:W-:Y:S01]  /*1c80*/  UIADD3 UR24, UPT, UPT, UR24, 0x1, URZ ;  /* 0x0000000118187890 */ /* 0x000fe2000fffe0ff */
[----:B-12-4-:R-:W-:-:S11]  /*1c90*/  UMOV UR7, URZ ;  /* 0x000000ff00077c82 */ /* 0x016fd60008000000 */
.L_x_43:
[----:B-1----:R-:W1:Y:S02]  /*1ca0*/  S2UR UR4, SR_CgaCtaId ;  /* 0x00000000000479c3 */ /* 0x002e640000008800 */
[----:B-1----:R-:W-:-:S09]  /*1cb0*/  UISETP.NE.AND UP0, UPT, UR4, URZ, UPT ;  /* 0x000000ff0400728c */ /* 0x002fd2000bf05270 */
[----:B------:R-:W-:Y:S05]  /*1cc0*/  BRA.U UP0, `(.L_x_24) ;  /* 0x0000000100287547 */ /* 0x000fea000b800000 */
[----:B------:R-:W-:Y:S02]  /*1cd0*/  LEA R0, R9, UR21, 0x3 ;  /* 0x0000001509007c11 */ /* 0x000fe4000f8e18ff */
[----:B------:R-:W-:-:S04]  /*1ce0*/  SHF.L.U32 R3, R8, 0x1f, RZ ;  /* 0x0000001f08037819 */ /* 0x000fc800000006ff */
[----:B------:R-:W1:Y:S02]  /*1cf0*/  SYNCS.PHASECHK.TRANS64.TRYWAIT P0, [R0+URZ+0x200], R3 ;  /* 0x00020003000075a7 */ /* 0x000e6400080011ff */
[----:B-1----:R-:W-:Y:S05]  /*1d00*/  @!P0 BRA `(.L_x_25) ;  /* 0x0000008400808947 */ /* 0x002fea0003800000 */
.L_x_149:
[----:B------:R2:W-:Y:S01]  /*1d10*/  SYNCS.ARRIVE.TRANS64.A1T0 RZ, [R0+URZ+0x1f0], RZ ;  /* 0x0001f0ff00ff79a7 */ /* 0x0005e200081000ff */
[----:B------:R-:W-:-:S05]  /*1d20*/  VIADD R9, R9, 0x1 ;  /* 0x0000000109097836 */ /* 0x000fca0000000000 */
[----:B------:R-:W-:-:S04]  /*1d30*/  ISETP.NE.AND P0, PT, R9, 0x2, PT ;  /* 0x000000020900780c */ /* 0x000fc80003f05270 */
[----:B-1----:R-:W-:Y:S02]  /*1d40*/  SEL R3, RZ, 0x1, P0 ;  /* 0x00000001ff037807 */ /* 0x002fe40000000000 */
[----:B------:R-:W-:Y:S02]  /*1d50*/  SEL R9, R9, RZ, P0 ;  /* 0x000000ff09097207 */ /* 0x000fe40000000000 */
[----:B------:R-:W-:-:S07]  /*1d60*/  LOP3.LUT R8, R8, R3, RZ, 0x3c, !PT ;  /* 0x0000000308087212 */ /* 0x000fce00078e3cff */
.L_x_24:
[----:B------:R-:W-:Y:S01]  /*1d70*/  ULEA UR4, UR7, UR21, 0x3 ;  /* 0x0000001507047291 */ /* 0x000fe2000f8e18ff */
[----:B--2---:R-:W-:Y:S01]  /*1d80*/  SHF.L.U32 R0, R12, 0x1f, RZ ;  /* 0x0000001f0c007819 */ /* 0x004fe200000006ff */
[----:B------:R-:W-:Y:S02]  /*1d90*/  UISETP.GE.U32.AND UP0, UPT, UR49, 0x3f, UPT ;  /* 0x0000003f3100788c */ /* 0x000fe4000bf06070 */
[----:B------:R-:W-:Y:S02]  /*1da0*/  ULEA UR11, UR20, UR50, 0x2 ;  /* 0x00000032140b7291 */ /* 0x000fe4000f8e10ff */
[----:B------:R-:W-:Y:S02]  /*1db0*/  ULEA UR35, UR16, UR46, 0x6 ;  /* 0x0000002e10237291 */ /* 0x000fe4000f8e30ff */
[----:B------:R-:W-:Y:S01]  /*1dc0*/  USHF.L.U32 UR11, UR11, 0x6, URZ ;  /* 0x000000060b0b7899 */ /* 0x000fe200080006ff */
[----:B------:R1:W2:Y:S01]  /*1dd0*/  SYNCS.PHASECHK.TRANS64.TRYWAIT P0, [UR4+0xa0], R0 ;  /* 0x0000a000ff0075a7 */ /* 0x0002a20008001104 */
[----:B------:R-:W-:Y:S01]  /*1de0*/  UMOV UR6, URZ ;  /* 0x000000ff00067c82 */ /* 0x000fe20008000000 */
[----:B------:R-:W-:Y:S09]  /*1df0*/  BRA.U !UP0, `(.L_x_26) ;  /* 0x0000000108c07547 */ /* 0x000ff2000b800000 */
[----:B------:R-:W-:Y:S01]  /*1e00*/  UMOV UR13, URZ ;  /* 0x000000ff000d7c82 */ /* 0x000fe20008000000 */
[----:B------:R-:W-:-:S05]  /*1e10*/  UMOV UR4, UR7 ;  /* 0x0000000700047c82 */ /* 0x000fca0008000000 */
.L_x_32:
[----:B------:R-:W-:Y:S01]  /*1e20*/  ULEA UR33, UR4, UR21, 0x3 ;  /* 0x0000001504217291 */ /* 0x000fe2000f8e18ff */
[----:B--2---:R-:W-:Y:S01]  /*1e30*/  @!P3 MOV R2, 0x2800 ;  /* 0x000028000002b802 */ /* 0x004fe20000000f00 */
[----:B--2-4-:R-:W-:Y:S10]  /*1e40*/  @P0 BRA `(.L_x_27) ;  /* 0x00000000000c0947 */ /* 0x014ff40003800000 */
[----:B------:R-:W-:-:S04]  /*1e50*/  SHF.L.U32 R3, R12, 0x1f, RZ ;  /* 0x0000001f0c037819 */ /* 0x000fc800000006ff */
[----:B------:R-:W2:Y:S02]  /*1e60*/  SYNCS.PHASECHK.TRANS64.TRYWAIT P0, [UR33+0xa0], R3 ;  /* 0x0000a003ff0075a7 */ /* 0x000ea40008001121 */
[----:B--2---:R-:W-:Y:S05]  /*1e70*/  @!P0 BRA `(.L_x_28) ;  /* 0x0000008400388947 */ /* 0x004fea0003800000 */
.L_x_27:
[----:B------:R2:W-:Y:S01]  /*1e80*/  @!P3 SYNCS.ARRIVE.TRANS64 RZ, [UR33], R2 ;  /* 0x00000002ffffb9a7 */ /* 0x0005e20008000021 */
[----:B------:R-:W-:-:S04]  /*1e90*/  ULOP3.LUT UR5, UR25, 0x2, URZ, 0xfc, !UPT ;  /* 0x0000000219057892 */ /* 0x000fc8000f8efcff */
[----:B------:R-:W-:-:S09]  /*1ea0*/  UISETP.NE.AND UP0, UPT, UR5, 0x2, UPT ;  /* 0x000000020500788c */ /* 0x000fd2000bf05270 */
[----:B------:R-:W-:Y:S05]  /*1eb0*/  BRA.U UP0, `(.L_x_29) ;  /* 0x0000000100047547 */ /* 0x000fea000b800000 */
[----:B------:R-:W-:Y:S05]  /*1ec0*/  BPT.TRAP 0x1 ;  /* 0x000000040000795c */ /* 0x000fea0000300000 */
.L_x_29:
[----:B------:R-:W-:Y:S04]  /*1ed0*/  BSSY.RECONVERGENT B0, `(.L_x_30) ;  /* 0x0000003000007945 */ /* 0x000fe80003800200 */
[----:B------:R-:W-:Y:S05]  /*1ee0*/  @P2 BRA `(.L_x_31) ;  /* 0x0000000000042947 */ /* 0x000fea0003800000 */
[----:B------:R-:W-:Y:S05]  /*1ef0*/  BPT.TRAP 0x1 ;  /* 0x000000040000795c */ /* 0x000fea0000300000 */
.L_x_31:
[----:B------:R-:W-:Y:S05]  /*1f00*/  BSYNC.RECONVERGENT B0 ;  /* 0x0000000000007941 */ /* 0x000fea0003800200 */
.L_x_30:
[----:B------:R-:W-:Y:S02]  /*1f10*/  UIADD3 UR5, UPT, UPT, UR4, 0x1, URZ ;  /* 0x0000000104057890 */ /* 0x000fe4000fffe0ff */
[----:B------:R-:W-:Y:S02]  /*1f20*/  ULEA UR32, UR4, UR31, 0xb ;  /* 0x0000001f04207291 */ /* 0x000fe4000f8e58ff */
[----:B------:R-:W-:Y:S02]  /*1f30*/  UISETP.NE.AND UP0, UPT, UR5, 0x14, UPT ;  /* 0x000000140500788c */ /* 0x000fe4000bf05270 */
[----:B------:R-:W-:Y:S02]  /*1f40*/  ULEA UR8, UR4, UR30, 0xd ;  /* 0x0000001e04087291 */ /* 0x000fe4000f8e68ff */
[----:B------:R-:W-:Y:S02]  /*1f50*/  USEL UR6, URZ, 0x1, UP0 ;  /* 0x00000001ff067887 */ /* 0x000fe40008000000 */
[----:B------:R-:W-:-:S02]  /*1f60*/  USEL UR7, UR5, URZ, UP0 ;  /* 0x000000ff05077287 */ /* 0x000fc40008000000 */
[----:B------:R-:W-:Y:S02]  /*1f70*/  UIADD3 UR4, UP0, UPT, UR28, 0x180, URZ ;  /* 0x000001801c047890 */ /* 0x000fe4000ff1e0ff */
[----:B------:R-:W-:Y:S01]  /*1f80*/  ULEA UR5, UR7, UR21, 0x3 ;  /* 0x0000001507057291 */ /* 0x000fe2000f8e18ff */
[----:B------:R-:W-:Y:S01]  /*1f90*/  LOP3.LUT R12, R12, UR6, RZ, 0x3c, !PT ;  /* 0x000000060c0c7c12 */ /* 0x000fe2000f8e3cff */
[----:B------:R-:W-:Y:S02]  /*1fa0*/  USHF.L.U32 UR34, UR13, 0x5, URZ ;  /* 0x000000050d227899 */ /* 0x000fe400080006ff */
[----:B------:R-:W-:Y:S01]  /*1fb0*/  UIADD3 UR13, UPT, UPT, UR13, 0x1, URZ ;  /* 0x000000010d0d7890 */ /* 0x000fe2000fffe0ff */
[----:B-1----:R-:W-:Y:S01]  /*1fc0*/  SHF.L.U32 R0, R12, 0x1f, RZ ;  /* 0x0000001f0c007819 */ /* 0x002fe200000006ff */
[----:B------:R-:W-:Y:S02]  /*1fd0*/  UIADD3 UR14, UP1, UPT, UR28, 0x80, URZ ;  /* 0x000000801c0e7890 */ /* 0x000fe4000ff3e0ff */
[----:B------:R-:W-:Y:S01]  /*1fe0*/  UIADD3 UR32, UPT, UPT, UR21, 0x6600, UR32 ;  /* 0x0000660015207890 */ /* 0x000fe2000fffe020 */
[----:B------:R3:W4:Y:S01]  /*1ff0*/  SYNCS.PHASECHK.TRANS64.TRYWAIT P0, [UR5+0xa0], R0 ;  /* 0x0000a000ff0075a7 */ /* 0x0007220008001105 */
[----:B------:R-:W-:-:S02]  /*2000*/  UIADD3.X UR5, UPT, UPT, URZ, UR29, URZ, UP0, !UPT ;  /* 0x0000001dff057290 */ /* 0x000fc400087fe4ff */
[----:B------:R-:W-:Y:S02]  /*2010*/  UISETP.NE.AND UP0, UPT, UR13, UR24, UPT ;  /* 0x000000180d00728c */ /* 0x000fe4000bf05270 */
[----:B------:R-:W-:Y:S02]  /*2020*/  UIADD3.X UR15, UPT, UPT, URZ, UR29, URZ, UP1, !UPT ;  /* 0x0000001dff0f7290 */ /* 0x000fe40008ffe4ff */
[----:B------:R-:W-:Y:S02]  /*2030*/  UPRMT UR16, URZ, 0x5410, UR27 ;  /* 0x00005410ff107896 */ /* 0x000fe4000800001b */
[----:B------:R-:W-:Y:S02]  /*2040*/  UIADD3 UR8, UPT, UPT, UR21, 0x10600, UR8 ;  /* 0x0001060015087890 */ /* 0x000fe4000fffe008 */
[----:B------:R-:W-:Y:S01]  /*2050*/  UPRMT UR6, URZ, 0x5410, UR26 ;  /* 0x00005410ff067896 */ /* 0x000fe2000800001a */
[----:B------:R-:W-:Y:S01]  /*2060*/  UMOV UR18, 0x0 ;  /* 0x0000000000127882 */ /* 0x000fe20000000000 */
[----:B------:R-:W-:Y:S01]  /*2070*/  UMOV UR19, 0x10000000 ;  /* 0x1000000000137882 */ /* 0x000fe20000000000 */
[----:B------:R-:W-:Y:S01]  /*2080*/  UMOV UR12, UR36 ;  /* 0x00000024000c7c82 */ /* 0x000fe20008000000 */
[----:B------:R-:W-:Y:S01]  /*2090*/  UMOV UR9, UR33 ;  /* 0x0000002100097c82 */ /* 0x000fe20008000000 */
[----:B------:R-:W-:Y:S01]  /*20a0*/  UMOV UR10, UR34 ;  /* 0x00000022000a7c82 */ /* 0x000fe20008000000 */
[----:B------:R-:W-:Y:S03]  /*20b0*/  UTMALDG.3D.MULTICAST [UR32], [UR14], UR16, desc[UR18] ;  /* 0x000012200e0073b4 */ /* 0x000fe60008011810 */
[----:B------:R1:W-:Y:S02]  /*20c0*/  UTMALDG.3D.MULTICAST [UR8], [UR4], UR6, desc[UR18] ;  /* 0x00001208040073b4 */ /* 0x0003e40008011806 */
[----:B-1----:R-:W-:Y:S01]  /*20d0*/  UMOV UR6, UR24 ;  /* 0x0000001800067c82 */ /* 0x002fe20008000000 */
[----:B------:R-:W-:Y:S01]  /*20e0*/  UMOV UR4, UR7 ;  /* 0x0000000700047c82 */ /* 0x000fe20008000000 */
[----:B---3--:R-:W-:Y:S05]  /*20f0*/  BRA.U UP0, `(.L_x_32) ;  /* 0xfffffffd00487547 */ /* 0x008fea000b83ffff */
.L_x_26:
[----:B------:R-:W-:Y:S01]  /*2100*/  ULEA UR4, UR7, UR21, 0x3 ;  /* 0x0000001507047291 */ /* 0x000fe2000f8e18ff */
[----:B-1----:R-:W-:Y:S01]  /*2110*/  SHF.L.U32 R0, R12, 0x1f, RZ ;  /* 0x0000001f0c007819 */ /* 0x002fe200000006ff */
[----:B------:R-:W-:Y:S01]  /*2120*/  @!P1 SYNCS.ARRIVE.TRANS64.A1T0 RZ, [UR21+0x188], RZ ;  /* 0x000188ffffff99a7 */ /* 0x000fe20008100015 */
[----:B------:R-:W-:-:S06]  /*2130*/  UISETP.GT.AND UP0, UPT, UR45, UR44, UPT ;  /* 0x0000002c2d00728c */ /* 0x000fcc000bf04270 */
[----:B--2-4-:R1:W2:Y:S03]  /*2140*/  SYNCS.PHASECHK.TRANS64.TRYWAIT P0, [UR4+0xa0], R0 ;  /* 0x0000a000ff0075a7 */ /* 0x0142a60008001104 */
[----:B------:R-:W-:Y:S05]  /*2150*/  BRA.U !UP0, `(.L_x_33) ;  /* 0x0000000108bc7547 */ /* 0x000fea000b800000 */
[----:B------:R-:W-:Y:S01]  /*2160*/  UIADD3 UR13, UPT, UPT, UR47, UR6, URZ ;  /* 0x000000062f0d7290 */ /* 0x000fe2000fffe0ff */
[----:B------:R-:W-:-:S11]  /*2170*/  UMOV UR4, UR7 ;  /* 0x0000000700047c82 */ /* 0x000fd60008000000 */
.L_x_39:
[----:B------:R-:W-:Y:S01]  /*2180*/  ULEA UR17, UR4, UR21, 0x3 ;  /* 0x0000001504117291 */ /* 0x000fe2000f8e18ff */
[----:B--2---:R-:W-:Y:S01]  /*2190*/  @!P3 MOV R2, 0x2800 ;  /* 0x000028000002b802 */ /* 0x004fe20000000f00 */
[----:B--2-4-:R-:W-:Y:S10]  /*21a0*/  @P0 BRA `(.L_x_34) ;  /* 0x00000000000c0947 */ /* 0x014ff40003800000 */
[----:B------:R-:W-:-:S04]  /*21b0*/  SHF.L.U32 R3, R12, 0x1f, RZ ;  /* 0x0000001f0c037819 */ /* 0x000fc800000006ff */
[----:B------:R-:W2:Y:S02]  /*21c0*/  SYNCS.PHASECHK.TRANS64.TRYWAIT P0, [UR17+0xa0], R3 ;  /* 0x0000a003ff0075a7 */ /* 0x000ea40008001111 */
[----:B--2---:R-:W-:Y:S05]  /*21d0*/  @!P0 BRA `(.L_x_35) ;  /* 0x0000008000788947 */ /* 0x004fea0003800000 */
.L_x_34:
[----:B------:R2:W-:Y:S01]  /*21e0*/  @!P3 SYNCS.ARRIVE.TRANS64 RZ, [UR17], R2 ;  /* 0x00000002ffffb9a7 */ /* 0x0005e20008000011 */
[----:B------:R-:W-:-:S04]  /*21f0*/  ULOP3.LUT UR5, UR25, 0x2, URZ, 0xfc, !UPT ;  /* 0x0000000219057892 */ /* 0x000fc8000f8efcff */
[----:B------:R-:W-:-:S09]  /*2200*/  UISETP.NE.AND UP0, UPT, UR5, 0x2, UPT ;  /* 0x000000020500788c */ /* 0x000fd2000bf05270 */
[----:B------:R-:W-:Y:S05]  /*2210*/  BRA.U UP0, `(.L_x_36) ;  /* 0x0000000100047547 */ /* 0x000fea000b800000 */
[----:B------:R-:W-:Y:S05]  /*2220*/  BPT.TRAP 0x1 ;  /* 0x000000040000795c */ /* 0x000fea0000300000 */
.L_x_36:
[----:B------:R-:W-:Y:S04]  /*2230*/  BSSY.RECONVERGENT B0, `(.L_x_37) ;  /* 0x0000003000007945 */ /* 0x000fe80003800200 */
[----:B------:R-:W-:Y:S05]  /*2240*/  @P2 BRA `(.L_x_38) ;  /* 0x0000000000042947 */ /* 0x000fea0003800000 */
[----:B------:R-:W-:Y:S05]  /*2250*/  BPT.TRAP 0x1 ;  /* 0x000000040000795c */ /* 0x000fea0000300000 */
.L_x_38:
[----:B------:R-:W-:Y:S05]  /*2260*/  BSYNC.RECONVERGENT B0 ;  /* 0x0000000000007941 */ /* 0x000fea0003800200 */
.L_x_37:
[----:B------:R-:W-:Y:S02]  /*2270*/  UIADD3 UR5, UPT, UPT, UR4, 0x1, URZ ;  /* 0x0000000104057890 */ /* 0x000fe4000fffe0ff */
[----:B------:R-:W-:Y:S02]  /*2280*/  UIADD3 UR14, UP1, UPT, UR28, 0x80, URZ ;  /* 0x000000801c0e7890 */ /* 0x000fe4000ff3e0ff */
[----:B------:R-:W-:Y:S02]  /*2290*/  UISETP.NE.AND UP0, UPT, UR5, 0x14, UPT ;  /* 0x000000140500788c */ /* 0x000fe4000bf05270 */
[----:B------:R-:W-:Y:S02]  /*22a0*/  ULEA UR16, UR4, UR38, 0xb ;  /* 0x0000002604107291 */ /* 0x000fe4000f8e58ff */
[----:B------:R-:W-:Y:S02]  /*22b0*/  USEL UR8, URZ, 0x1, UP0 ;  /* 0x00000001ff087887 */ /* 0x000fe40008000000 */
[----:B------:R-:W-:-:S02]  /*22c0*/  USEL UR7, UR5, URZ, UP0 ;  /* 0x000000ff05077287 */ /* 0x000fc40008000000 */
[----:B------:R-:W-:Y:S02]  /*22d0*/  UIADD3 UR22, UP0, UPT, UR28, 0x180, URZ ;  /* 0x000001801c167890 */ /* 0x000fe4000ff1e0ff */
[----:B------:R-:W-:Y:S01]  /*22e0*/  ULEA UR5, UR7, UR21, 0x3 ;  /* 0x0000001507057291 */ /* 0x000fe2000f8e18ff */
[----:B------:R-:W-:Y:S01]  /*22f0*/  LOP3.LUT R12, R12, UR8, RZ, 0x3c, !PT ;  /* 0x000000080c0c7c12 */ /* 0x000fe2000f8e3cff */
[----:B------:R-:W-:Y:S02]  /*2300*/  ULEA UR8, UR4, UR37, 0xd ;  /* 0x0000002504087291 */ /* 0x000fe4000f8e68ff */
[----:B------:R-:W-:Y:S01]  /*2310*/  USHF.L.U32 UR18, UR6, 0x5, URZ ;  /* 0x0000000506127899 */ /* 0x000fe200080006ff */
[----:B-1----:R-:W-:Y:S01]  /*2320*/  SHF.L.U32 R0, R12, 0x1f, RZ ;  /* 0x0000001f0c007819 */ /* 0x002fe200000006ff */
[----:B------:R-:W-:Y:S02]  /*2330*/  UPRMT UR4, URZ, 0x5410, UR27 ;  /* 0x00005410ff047896 */ /* 0x000fe4000800001b */
[----:B------:R-:W-:Y:S01]  /*2340*/  UIADD3.X UR15, UPT, UPT, URZ, UR29, URZ, UP1, !UPT ;  /* 0x0000001dff0f7290 */ /* 0x000fe20008ffe4ff */
[----:B------:R3:W4:Y:S01]  /*2350*/  SYNCS.PHASECHK.TRANS64.TRYWAIT P0, [UR5+0xa0], R0 ;  /* 0x0000a000ff0075a7 */ /* 0x0007220008001105 */
[----:B------:R-:W-:-:S02]  /*2360*/  UPRMT UR5, URZ, 0x5410, UR26 ;  /* 0x00005410ff057896 */ /* 0x000fc4000800001a */
[----:B------:R-:W-:Y:S01]  /*2370*/  UIADD3.X UR23, UPT, UPT, URZ, UR29, URZ, UP0, !UPT ;  /* 0x0000001dff177290 */ /* 0x000fe200087fe4ff */
[----:B------:R-:W-:Y:S01]  /*2380*/  UMOV UR32, 0x0 ;  /* 0x0000000000207882 */ /* 0x000fe20000000000 */
[----:B------:R-:W-:Y:S01]  /*2390*/  UMOV UR33, 0x10000000 ;  /* 0x1000000000217882 */ /* 0x000fe20000000000 */
[----:B------:R-:W-:Y:S01]  /*23a0*/  UMOV UR19, UR35 ;  /* 0x0000002300137c82 */ /* 0x000fe20008000000 */
[----:B------:R-:W-:Y:S01]  /*23b0*/  UMOV UR20, UR36 ;  /* 0x0000002400147c82 */ /* 0x000fe20008000000 */
[----:B------:R-:W-:Y:S01]  /*23c0*/  UMOV UR12, UR36 ;  /* 0x00000024000c7c82 */ /* 0x000fe20008000000 */
[----:B------:R-:W-:Y:S01]  /*23d0*/  UMOV UR9, UR17 ;  /* 0x0000001100097c82 */ /* 0x000fe20008000000 */
[----:B------:R-:W-:Y:S01]  /*23e0*/  UMOV UR10, UR18 ;  /* 0x00000012000a7c82 */ /* 0x000fe20008000000 */
[----:B------:R1:W-:Y:S01]  /*23f0*/  UTMALDG.3D.MULTICAST [UR16], [UR14], UR4, desc[UR32] ;  /* 0x000020100e0073b4 */ /* 0x0003e20008011804 */
[----:B------:R-:W-:-:S04]  /*2400*/  UIADD3 UR6, UPT, UPT, UR6, 0x1, URZ ;  /* 0x0000000106067890 */ /* 0x000fc8000fffe0ff */
[----:B------:R-:W-:Y:S01]  /*2410*/  UISETP.NE.AND UP0, UPT, UR6, UR13, UPT ;  /* 0x0000000d0600728c */ /* 0x000fe2000bf05270 */
[----:B------:R3:W-:Y:S01]  /*2420*/  UTMALDG.3D.MULTICAST [UR8], [UR22], UR5, desc[UR32] ;  /* 0x00002008160073b4 */ /* 0x0007e20008011805 */
[----:B-1----:R-:W-:-:S07]  /*2430*/  UMOV UR4, UR7 ;  /* 0x0000000700047c82 */ /* 0x002fce0008000000 */
[----:B---3--:R-:W-:Y:S05]  /*2440*/  BRA.U UP0, `(.L_x_39) ;  /* 0xfffffffd004c7547 */ /* 0x008fea000b83ffff */
.L_x_33:
[C---:B------:R-:W-:Y:S01]  /*2450*/  LEA R3, R11.reuse, UR21, 0x3 ;  /* 0x000000150b037c11 */ /* 0x040fe2000f8e18ff */
[----:B------:R-:W-:Y:S01]  /*2460*/  NOP ;  /* 0x0000000000007918 */ /* 0x000fe20000000000 */
[----:B-1----:R-:W-:Y:S02]  /*2470*/  SHF.L.U32 R0, R10, 0x1f, RZ ;  /* 0x0000001f0a007819 */ /* 0x002fe400000006ff */
[----:B------:R-:W-:Y:S02]  /*2480*/  LEA R5, R11, UR21, 0x4 ;  /* 0x000000150b057c11 */ /* 0x000fe4000f8e20ff */
[----:B--2-4-:R-:W1:Y:S02]  /*2490*/  SYNCS.PHASECHK.TRANS64.TRYWAIT P0, [R3+URZ+0x190], R0 ;  /* 0x00019000030075a7 */ /* 0x014e6400080011ff */
[----:B-1----:R-:W-:Y:S05]  /*24a0*/  @!P0 BRA `(.L_x_40) ;  /* 0x0000007c00dc8947 */ /* 0x002fea0003800000 */
.L_x_152:
[----:B------:R-:W2:Y:S01]  /*24b0*/  LDS.128 R4, [R5+0x220] ;  /* 0x0002200005047984 */ /* 0x000ea20000000c00 */
[----:B------:R-:W-:Y:S01]  /*24c0*/  UISETP.GE.AND UP0, UPT, UR42, 0x1, UPT ;  /* 0x000000012a00788c */ /* 0x000fe2000bf06270 */
[----:B------:R-:W-:Y:S01]  /*24d0*/  @!PT LDS RZ, [RZ] ;  /* 0x00000000fffff984 */ /* 0x000fe20000000800 */
[----:B------:R-:W-:Y:S01]  /*24e0*/  @!PT LDS RZ, [RZ] ;  /* 0x00000000fffff984 */ /* 0x000fe20000000800 */
[----:B------:R-:W-:Y:S01]  /*24f0*/  @!PT LDS RZ, [RZ] ;  /* 0x00000000fffff984 */ /* 0x000fe20000000800 */
[----:B------:R-:W-:Y:S01]  /*2500*/  @!PT LDS RZ, [RZ] ;  /* 0x00000000fffff984 */ /* 0x000fe20000000800 */
[----:B------:R3:W-:Y:S06]  /*2510*/  MEMBAR.ALL.CTA ;  /* 0x0000000000007992 */ /* 0x0007ec0000008000 */
[----:B---3--:R-:W3:Y:S01]  /*2520*/  FENCE.VIEW.ASYNC.S ;  /* 0x00000000000073c6 */ /* 0x008ee20000000000 */
[----:B--2---:R-:W-:-:S13]  /*2530*/  LOP3.LUT P0, RZ, R6, 0x1, RZ, 0xc0, !PT ;  /* 0x0000000106ff7812 */ /* 0x004fda000780c0ff */
[----:B---3--:R-:W-:Y:S01]  /*2540*/  VOTEU.ANY UP1, P0 ;  /* 0x0000000000ff7886 */ /* 0x008fe20000020100 */
[----:B------:R-:W-:-:S13]  /*2550*/  PLOP3.LUT P0, PT, PT, PT, UP1, 0x80, 0x8 ;  /* 0x000000000008781c */ /* 0x000fda0003f0f018 */
[----:B-1----:R-:W-:Y:S02]  /*2560*/  @P0 LOP3.LUT R0, R5, 0xffff, RZ, 0xc0, !PT ;  /* 0x0000ffff05000812 */ /* 0x002fe400078ec0ff */
[----:B------:R-:W-:Y:S02]  /*2570*/  @P0 MOV R2, R4 ;  /* 0x0000000400020202 */ /* 0x000fe40000000f00 */
[----:B------:R-:W-:Y:S01]  /*2580*/  @P0 R2UR UR5, R0 ;  /* 0x00000000000502ca */ /* 0x000fe200000e0000 */
[----:B------:R-:W-:Y:S01]  /*2590*/  VIADD R0, R3, 0x1a0 ;  /* 0x000001a003007836 */ /* 0x000fe20000000000 */
[----:B------:R-:W-:Y:S02]  /*25a0*/  @P0 SHF.R.U32.HI R4, RZ, 0x10, R5 ;  /* 0x00000010ff040819 */ /* 0x000fe40000011605 */
[----:B------:R-:W-:Y:S02]  /*25b0*/  @P0 R2UR UR6, R2 ;  /* 0x00000000020602ca */ /* 0x000fe400000e0000 */
[----:B------:R-:W-:-:S02]  /*25c0*/  PRMT R0, RZ, 0x654, R0 ;  /* 0x00000654ff007816 */ /* 0x000fc40000000000 */
[----:B------:R-:W-:Y:S02]  /*25d0*/  @P0 R2UR UR4, R4 ;  /* 0x00000000040402ca */ /* 0x000fe400000e0000 */
[----:B------:R1:W-:Y:S03]  /*25e0*/  SYNCS.ARRIVE.TRANS64.RED.A1T0 RZ, [R0+URZ], RZ ;  /* 0x000000ff00ff79a7 */ /* 0x0003e600081004ff */
[----:B------:R-:W-:-:S04]  /*25f0*/  @UP1 UMOV UR39, UR5 ;  /* 0x0000000500271c82 */ /* 0x000fc80008000000 */
[----:B------:R-:W-:-:S04]  /*2600*/  @UP1 UMOV UR40, UR6 ;  /* 0x0000000600281c82 */ /* 0x000fc80008000000 */
[----:B------:R-:W-:Y:S01]  /*2610*/  @UP1 UMOV UR36, UR4 ;  /* 0x0000000400241c82 */ /* 0x000fe20008000000 */
[----:B------:R-:W-:Y:S05]  /*2620*/  BRA.U !UP0, `(.L_x_41) ;  /* 0x0000000108d47547 */ /* 0x000fea000b800000 */
[----:B------:R-:W2:Y:S01]  /*2630*/  LDCU.128 UR12, c[0x0][0xb10] ;  /* 0x00016200ff0c77ac */ /* 0x000ea20008000c00 */
[----:B------:R-:W3:Y:S01]  /*2640*/  LDCU UR22, c[0x0][0xb20] ;  /* 0x00016400ff1677ac */ /* 0x000ee20008000800 */
[----:B------:R-:W4:Y:S01]  /*2650*/  LDCU UR20, c[0x0][0xb0c] ;  /* 0x00016180ff1477ac */ /* 0x000f220008000800 */
[----:B------:R-:W1:Y:S01]  /*2660*/  LDCU.64 UR8, c[0x0][0xb28] ;  /* 0x00016500ff0877ac */ /* 0x000e620008000a00 */
[----:B------:R-:W-:Y:S02]  /*2670*/  UISETP.NE.AND UP3, UPT, UR42, 0x1, UPT ;  /* 0x000000012a00788c */ /* 0x000fe4000bf65270 */
[----:B--2---:R-:W-:Y:S02]  /*2680*/  UIMAD.WIDE.U32 UR10, UR41, UR15, URZ ;  /* 0x0000000f290a72a5 */ /* 0x004fe4000f8e00ff */
[----:B------:R-:W-:Y:S02]  /*2690*/  UIMAD.WIDE.U32 UR4, UR43, UR12, URZ ;  /* 0x0000000c2b0472a5 */ /* 0x000fe4000f8e00ff */
[----:B------:R-:W-:-:S02]  /*26a0*/  UISETP.NE.AND UP0, UPT, UR14, 0x1, UPT ;  /* 0x000000010e00788c */ /* 0x000fc4000bf05270 */
[----:B------:R-:W-:Y:S01]  /*26b0*/  UIMAD.WIDE.U32 UR18, UR39, UR15, URZ ;  /* 0x0000000f271272a5 */ /* 0x000fe2000f8e00ff */
[----:B------:R-:W-:Y:S02]  /*26c0*/  UMOV UR10, UR11 ;  /* 0x0000000b000a7c82 */ /* 0x000fe40008000000 */
[----:B------:R-:W-:Y:S01]  /*26d0*/  UMOV UR4, UR5 ;  /* 0x0000000500047c82 */ /* 0x000fe20008000000 */
[----:B---3--:R-:W-:Y:S02]  /*26e0*/  USHF.R.U32.HI UR10, URZ, UR22, UR10 ;  /* 0x00000016ff0a7299 */ /* 0x008fe4000801160a */
[----:B----4-:R-:W-:Y:S02]  /*26f0*/  UISETP.NE.AND UP2, UPT, UR20, 0x1, UPT ;  /* 0x000000011400788c */ /* 0x010fe4000bf45270 */
[----:B------:R-:W-:Y:S02]  /*2700*/  USHF.R.U32.HI UR4, URZ, UR13, UR4 ;  /* 0x0000000dff047299 */ /* 0x000fe40008011604 */
[----:B------:R-:W-:-:S02]  /*2710*/  USEL UR5, UR41, UR10, !UP0 ;  /* 0x0000000a29057287 */ /* 0x000fc4000c000000 */
[----:B------:R-:W-:Y:S02]  /*2720*/  USEL UR6, UR43, UR4, !UP2 ;  /* 0x000000042b067287 */ /* 0x000fe4000d000000 */
[----:B-1----:R-:W-:Y:S01]  /*2730*/  UIMAD.WIDE.U32 UR10, UR5, UR8, URZ ;  /* 0x00000008050a72a5 */ /* 0x002fe2000f8e00ff */
[----:B------:R-:W-:Y:S01]  /*2740*/  UMOV UR4, UR19 ;  /* 0x0000001300047c82 */ /* 0x000fe20008000000 */
[----:B------:R-:W-:Y:S02]  /*2750*/  UIMAD.WIDE.U32 UR16, UR40, UR12, URZ ;  /* 0x0000000c281072a5 */ /* 0x000fe4000f8e00ff */
[----:B------:R-:W-:-:S03]  /*2760*/  UIMAD.WIDE.U32 UR18, UR6, UR8, URZ ;  /* 0x00000008061272a5 */ /* 0x000fc6000f8e00ff */
[----:B------:R-:W-:Y:S01]  /*2770*/  UMOV UR10, UR11 ;  /* 0x0000000b000a7c82 */ /* 0x000fe20008000000 */
[----:B------:R-:W-:Y:S02]  /*2780*/  USHF.R.U32.HI UR4, URZ, UR22, UR4 ;  /* 0x00000016ff047299 */ /* 0x000fe40008011604 */
[----:B------:R-:W-:Y:S01]  /*2790*/  @UP3 USHF.R.U32.HI UR5, URZ, UR9, UR10 ;  /* 0x00000009ff053299 */ /* 0x000fe2000801160a */
[----:B------:R-:W-:Y:S01]  /*27a0*/  UMOV UR16, UR17 ;  /* 0x0000001100107c82 */ /* 0x000fe20008000000 */
[----:B------:R-:W-:Y:S01]  /*27b0*/  UMOV UR18, UR19 ;  /* 0x0000001300127c82 */ /* 0x000fe20008000000 */
[----:B------:R-:W-:Y:S02]  /*27c0*/  USHF.R.U32.HI UR13, URZ, UR13, UR16 ;  /* 0x0000000dff0d7299 */ /* 0x000fe40008011610 */
[----:B------:R-:W-:Y:S02]  /*27d0*/  USEL UR4, UR39, UR4, !UP0 ;  /* 0x0000000427047287 */ /* 0x000fe4000c000000 */
[----:B------:R-:W-:-:S02]  /*27e0*/  @UP3 USHF.R.U32.HI UR6, URZ, UR9, UR18 ;  /* 0x00000009ff063299 */ /* 0x000fc40008011612 */
[----:B------:R-:W-:Y:S02]  /*27f0*/  UIMAD UR10, UR42, UR5, URZ ;  /* 0x000000052a0a72a4 */ /* 0x000fe4000f8e02ff */
[----:B------:R-:W-:Y:S02]  /*2800*/  USEL UR5, UR40, UR13, !UP2 ;  /* 0x0000000d28057287 */ /* 0x000fe4000d000000 */
[----:B------:R-:W-:Y:S02]  /*2810*/  UIMAD UR12, UR42, UR6, URZ ;  /* 0x000000062a0c72a4 */ /* 0x000fe4000f8e02ff */
[----:B------:R-:W-:Y:S02]  /*2820*/  UISETP.GE.AND UP0, UPT, UR4, UR10, UPT ;  /* 0x0000000a0400728c */ /* 0x000fe4000bf06270 */
[----:B------:R-:W-:Y:S02]  /*2830*/  UIMAD.WIDE.U32 UR10, UR4, UR8, URZ ;  /* 0x00000008040a72a5 */ /* 0x000fe4000f8e00ff */
[----:B------:R-:W-:-:S02]  /*2840*/  UISETP.GE.OR UP0, UPT, UR5, UR12, UP0 ;  /* 0x0000000c0500728c */ /* 0x000fc40008706670 */
        /* <DEDUP_REMOVED lines=19> */
.L_x_41:
[----:B------:R-:W2:Y:S02]  /*2980*/  LDCU UR4, c[0x0][0xb30] ;  /* 0x00016600ff0477ac */ /* 0x000ea40008000800 */
[----:B--2---:R-:W-:-:S09]  /*2990*/  UISETP.NE.AND UP0, UPT, UR4, 0x1, UPT ;  /* 0x000000010400788c */ /* 0x004fd2000bf05270 */
[----:B------:R-:W-:Y:S05]  /*29a0*/  BRA.U UP0, `(.L_x_42) ;  /* 0x0000000100447547 */ /* 0x000fea000b800000 */
        /* <DEDUP_REMOVED lines=17> */
.L_x_42:
[----:B------:R-:W-:Y:S01]  /*2ac0*/  VIADD R11, R11, 0x1 ;  /* 0x000000010b0b7836 */ /* 0x000fe20000000000 */
[----:B------:R-:W-:Y:S01]  /*2ad0*/  R2UR UR4, R87 ;  /* 0x00000000570472ca */ /* 0x000fe200000e0000 */
[----:B------:R-:W-:Y:S01]  /*2ae0*/  UIADD3 UR16, UPT, UPT, UR40, UR59, URZ ;  /* 0x0000003b28107290 */ /* 0x000fe2000fffe0ff */
[----:B------:R-:W-:Y:S02]  /*2af0*/  PLOP3.LUT P1, PT, PT, PT, PT, 0x80, 0x8 ;  /* 0x000000000008781c */ /* 0x000fe40003f2f070 */
[----:B------:R-:W-:-:S04]  /*2b00*/  ISETP.NE.AND P0, PT, R11, 0x2, PT ;  /* 0x000000020b00780c */ /* 0x000fc80003f05270 */
[----:B------:R-:W-:Y:S02]  /*2b10*/  SEL R3, RZ, 0x1, P0 ;  /* 0x00000001ff037807 */ /* 0x000fe40000000000 */
[----:B------:R-:W-:Y:S02]  /*2b20*/  SEL R11, R11, RZ, P0 ;  /* 0x000000ff0b0b7207 */ /* 0x000fe40000000000 */
[----:B------:R-:W-:Y:S01]  /*2b30*/  LOP3.LUT R10, R10, R3, RZ, 0x3c, !PT ;  /* 0x000000030a0a7212 */ /* 0x000fe200078e3cff */
[----:B------:R-:W-:Y:S01]  /*2b40*/  UIADD3 UR20, UPT, UPT, UR39, UR4, URZ ;  /* 0x0000000427147290 */ /* 0x000fe2000fffe0ff */
[----:B------:R-:W-:Y:S11]  /*2b50*/  BRA.U UP1, `(.L_x_43) ;  /* 0xfffffff101507547 */ /* 0x000ff6000b83ffff */
[----:B------:R-:W-:Y:S01]  /*2b60*/  UIADD3 UR21, UPT, UPT, UR21, 0xa0, URZ ;  /* 0x000000a015157890 */ /* 0x000fe2000fffe0ff */
[----:B------:R-:W-:-:S03]  /*2b70*/  SHF.L.U32 R3, R12, 0x1f, RZ ;  /* 0x0000001f0c037819 */ /* 0x000fc600000006ff */
[----:B------:R-:W-:-:S09]  /*2b80*/  ULEA UR4, UR7, UR21, 0x3 ;  /* 0x0000001507047291 */ /* 0x000fd2000f8e18ff */
[----:B------:R-:W2:Y:S02]  /*2b90*/  SYNCS.PHASECHK.TRANS64.TRYWAIT P0, [UR4], R3 ;  /* 0x00000003ff0075a7 */ /* 0x000ea40008001104 */
[----:B--2---:R-:W-:Y:S05]  /*2ba0*/  @!P0 BRA `(.L_x_44) ;  /* 0x0000007800308947 */ /* 0x004fea0003800000 */
.L_x_154:
[----:B------:R-:W-:-:S04]  /*2bb0*/  UIADD3 UR4, UPT, UPT, UR7, 0x1, URZ ;  /* 0x0000000107047890 */ /* 0x000fc8000fffe0ff */
[----:B------:R-:W-:-:S04]  /*2bc0*/  UISETP.NE.AND UP0, UPT, UR4, 0x14, UPT ;  /* 0x000000140400788c */ /* 0x000fc8000bf05270 */
[----:B------:R-:W-:Y:S02]  /*2bd0*/  USEL UR6, URZ, 0x1, UP0 ;  /* 0x00000001ff067887 */ /* 0x000fe40008000000 */
[----:B------:R-:W-:-:S04]  /*2be0*/  USEL UR4, UR4, URZ, UP0 ;  /* 0x000000ff04047287 */ /* 0x000fc80008000000 */
[----:B------:R-:W-:Y:S01]  /*2bf0*/  ULEA UR5, UR4, UR21, 0x3 ;  /* 0x0000001504057291 */ /* 0x000fe2000f8e18ff */
[----:B------:R-:W-:-:S04]  /*2c00*/  LOP3.LUT R2, R12, UR6, RZ, 0x3c, !PT ;  /* 0x000000060c027c12 */ /* 0x000fc8000f8e3cff */
[----:B-1----:R-:W-:-:S04]  /*2c10*/  SHF.L.U32 R3, R2, 0x1f, RZ ;  /* 0x0000001f02037819 */ /* 0x002fc800000006ff */
[----:B------:R-:W1:Y:S02]  /*2c20*/  SYNCS.PHASECHK.TRANS64.TRYWAIT P0, [UR5], R3 ;  /* 0x00000003ff0075a7 */ /* 0x000e640008001105 */
[----:B-1----:R-:W-:Y:S05]  /*2c30*/  @!P0 BRA `(.L_x_45) ;  /* 0x0000007800248947 */ /* 0x002fea0003800000 */
.L_x_156:
        /* <DEDUP_REMOVED lines=9> */
.L_x_158:
        /* <DEDUP_REMOVED lines=9> */
.L_x_160:
        /* <DEDUP_REMOVED lines=9> */
.L_x_162:
        /* <DEDUP_REMOVED lines=9> */
.L_x_164:
        /* <DEDUP_REMOVED lines=9> */
.L_x_166:
        /* <DEDUP_REMOVED lines=9> */
.L_x_168:
        /* <DEDUP_REMOVED lines=9> */
.L_x_170:
        /* <DEDUP_REMOVED lines=9> */
.L_x_172:
        /* <DEDUP_REMOVED lines=9> */
.L_x_174:
        /* <DEDUP_REMOVED lines=9> */
.L_x_176:
        /* <DEDUP_REMOVED lines=9> */
.L_x_178:
        /* <DEDUP_REMOVED lines=9> */
.L_x_180:
        /* <DEDUP_REMOVED lines=9> */
.L_x_182:
        /* <DEDUP_REMOVED lines=9> */
.L_x_184:
        /* <DEDUP_REMOVED lines=9> */
.L_x_186:
        /* <DEDUP_REMOVED lines=9> */
.L_x_188:
        /* <DEDUP_REMOVED lines=9> */
.L_x_190:
[----:B------:R-:W-:-:S04]  /*35d0*/  UIADD3 UR4, UPT, UPT, UR4, 0x1, URZ ;  /* 0x0000000104047890 */ /* 0x000fc8000fffe0ff */
[----:B------:R-:W-:-:S04]  /*35e0*/  UISETP.NE.AND UP0, UPT, UR4, 0x14, UPT ;  /* 0x000000140400788c */ /* 0x000fc8000bf05270 */
[----:B------:R-:W-:Y:S02]  /*35f0*/  USEL UR5, URZ, 0x1, UP0 ;  /* 0x00000001ff057887 */ /* 0x000fe40008000000 */
[----:B------:R-:W-:-:S04]  /*3600*/  USEL UR4, UR4, URZ, UP0 ;  /* 0x000000ff04047287 */ /* 0x000fc80008000000 */
[----:B------:R-:W-:Y:S01]  /*3610*/  ULEA UR4, UR4, UR21, 0x3 ;  /* 0x0000001504047291 */ /* 0x000fe2000f8e18ff */
[----:B-1----:R-:W-:-:S04]  /*3620*/  LOP3.LUT R3, R2, UR5, RZ, 0x3c, !PT ;  /* 0x0000000502037c12 */ /* 0x002fc8000f8e3cff */
[----:B------:R-:W-:Y:S01]  /*3630*/  SHF.L.U32 R3, R3, 0x1f, RZ ;  /* 0x0000001f03037819 */ /* 0x000fe200000006ff */
[----:B------:R-:W-:-:S07]  /*3640*/  IMAD.U32 R0, RZ, RZ, UR4 ;  /* 0x00000004ff007e24 */ /* 0x000fce000f8e00ff */
.L_x_63:
[----:B-1----:R1:W2:Y:S02]  /*3650*/  SYNCS.PHASECHK.TRANS64.TRYWAIT P0, [R0+URZ], R3 ;  /* 0x00000003000075a7 */ /* 0x0022a400080011ff */
[----:B--2---:R-:W-:Y:S05]  /*3660*/  @!P0 NANOSLEEP.SYNCS 0x989680 ;  /* 0x009896800000895d */ /* 0x004fea0003900000 */
[----:B------:R-:W2:Y:S02]  /*3670*/  @!P0 SYNCS.PHASECHK.TRANS64 P0, [R0+URZ], R3 ;  /* 0x00000003000085a7 */ /* 0x000ea400080010ff */
[----:B--2---:R-:W-:Y:S05]  /*3680*/  @P0 EXIT ;  /* 0x000000000000094d */ /* 0x004fea0003800000 */
[----:B------:R-:W-:Y:S05]  /*3690*/  BRA `(.L_x_63) ;  /* 0xfffffffc00ec7947 */ /* 0x000fea000383ffff */
.L_x_23:
[----:B------:R-:W2:Y:S02]  /*36a0*/  S2UR UR4, SR_CgaCtaId ;  /* 0x00000000000479c3 */ /* 0x000ea40000008800 */
[----:B--2---:R-:W-:-:S04]  /*36b0*/  UISETP.NE.AND UP0, UPT, UR4, URZ, UPT ;  /* 0x000000ff0400728c */ /* 0x004fc8000bf05270 */
[----:B------:R-:W-:-:S09]  /*36c0*/  UISETP.NE.OR UP0, UPT, UR17, 0x1, UP0 ;  /* 0x000000011100788c */ /* 0x000fd20008705670 */
[----:B------:R-:W-:Y:S05]  /*36d0*/  BRA.U UP0, `(.L_x_64) ;  /* 0x00000005004c7547 */ /* 0x000fea000b800000 */
[----:B------:R-:W2:Y:S01]  /*36e0*/  S2UR UR5, SR_CgaCtaId ;  /* 0x00000000000579c3 */ /* 0x000ea20000008800 */
[----:B------:R-:W-:Y:S01]  /*36f0*/  UMOV UR4, 0x400 ;  /* 0x0000040000047882 */ /* 0x000fe20000000000 */
[----:B------:R-:W-:Y:S01]  /*3700*/  ISETP.GE.U32.AND P2, PT, R0, 0x8, PT ;  /* 0x000000080000780c */ /* 0x000fe20003f46070 */
[----:B------:R-:W-:Y:S01]  /*3710*/  IMAD.MOV.U32 R12, RZ, RZ, 0x1 ;  /* 0x00000001ff0c7424 */ /* 0x000fe200078e00ff */
[----:B------:R-:W-:Y:S02]  /*3720*/  CS2R R10, SRZ ;  /* 0x00000000000a7805 */ /* 0x000fe4000001ff00 */
[----:B------:R-:W-:Y:S01]  /*3730*/  CS2R R8, SRZ ;  /* 0x0000000000087805 */ /* 0x000fe2000001ff00 */
[----:B--2---:R-:W-:-:S03]  /*3740*/  ULEA UR6, UR5, UR4, 0x18 ;  /* 0x0000000405067291 */ /* 0x004fc6000f8ec0ff */
[----:B------:R-:W-:-:S09]  /*3750*/  UMOV UR5, URZ ;  /* 0x000000ff00057c82 */ /* 0x000fd20008000000 */
.L_x_68:
[----:B------:R-:W-:Y:S02]  /*3760*/  LEA R2, R8, UR6, 0x3 ;  /* 0x0000000608027c11 */ /* 0x000fe4000f8e18ff */
[----:B------:R-:W-:-:S03]  /*3770*/  SHF.L.U32 R5, R9, 0x1f, RZ ;  /* 0x0000001f09057819 */ /* 0x000fc600000006ff */
[----:B------:R-:W-:Y:S01]  /*3780*/  VIADD R4, R2, 0x200 ;  /* 0x0000020002047836 */ /* 0x000fe20000000000 */
[----:B------:R-:W2:Y:S02]  /*3790*/  SYNCS.PHASECHK.TRANS64.TRYWAIT P0, [R2+URZ+0x1f0], R5 ;  /* 0x0001f005020075a7 */ /* 0x000ea400080011ff */
[----:B--2---:R-:W-:Y:S05]  /*37a0*/  @!P0 BRA `(.L_x_65) ;  /* 0x0000007000f88947 */ /* 0x004fea0003800000 */
.L_x_191:
[----:B------:R-:W-:Y:S01]  /*37b0*/  ULEA UR4, UR5, UR6, 0x3 ;  /* 0x0000000605047291 */ /* 0x000fe2000f8e18ff */
[----:B------:R-:W-:Y:S02]  /*37c0*/  PRMT R4, RZ, 0x654, R4 ;  /* 0x00000654ff047816 */ /* 0x000fe40000000004 */
[----:B--2---:R-:W-:Y:S01]  /*37d0*/  SHF.L.U32 R5, R12, 0x1f, RZ ;  /* 0x0000001f0c057819 */ /* 0x004fe200000006ff */
[----:B------:R-:W-:Y:S01]  /*37e0*/  UIADD3 UR7, UPT, UPT, UR4, 0x190, URZ ;  /* 0x0000019004077890 */ /* 0x000fe2000fffe0ff */
[----:B------:R2:W-:Y:S05]  /*37f0*/  SYNCS.ARRIVE.TRANS64.RED.A1T0 RZ, [R4+URZ], RZ ;  /* 0x000000ff04ff79a7 */ /* 0x0005ea00081004ff */
[----:B------:R-:W-:Y:S01]  /*3800*/  IMAD.U32 R7, RZ, RZ, UR7 ;  /* 0x00000007ff077e24 */ /* 0x000fe2000f8e00ff */
[----:B------:R-:W3:Y:S04]  /*3810*/  SYNCS.PHASECHK.TRANS64.TRYWAIT P0, [UR4+0x1a0], R5 ;  /* 0x0001a005ff0075a7 */ /* 0x000ee80008001104 */
[----:B------:R-:W-:Y:S01]  /*3820*/  PRMT R6, R0, 0x654, R7 ;  /* 0x0000065400067816 */ /* 0x000fe20000000007 */
[----:B--2---:R-:W-:Y:S01]  /*3830*/  @!P2 IMAD.MOV.U32 R4, RZ, RZ, 0x10 ;  /* 0x00000010ff04a424 */ /* 0x004fe200078e00ff */
[----:B---3--:R-:W-:Y:S06]  /*3840*/  @!P0 BRA `(.L_x_66) ;  /* 0x0000007000e48947 */ /* 0x008fec0003800000 */
.L_x_193:
[----:B------:R-:W-:Y:S01]  /*3850*/  ULEA UR8, UR5, UR6, 0x4 ;  /* 0x0000000605087291 */ /* 0x000fe2000f8e20ff */
[----:B------:R-:W-:Y:S01]  /*3860*/  SEL R3, R6, R3, !P2 ;  /* 0x0000000306037207 */ /* 0x000fe20005000000 */
[----:B------:R-:W-:Y:S01]  /*3870*/  UIADD3 UR9, UPT, UPT, UR4, 0x190, URZ ;  /* 0x0000019004097890 */ /* 0x000fe2000fffe0ff */
[----:B--2---:R-:W-:Y:S01]  /*3880*/  LEA R2, R11, UR6, 0x3 ;  /* 0x000000060b027c11 */ /* 0x004fe2000f8e18ff */
[----:B------:R-:W-:Y:S01]  /*3890*/  UIADD3 UR8, UPT, UPT, UR8, 0x220, URZ ;  /* 0x0000022008087890 */ /* 0x000fe2000fffe0ff */
[----:B------:R-:W-:Y:S01]  /*38a0*/  SHF.L.U32 R5, R10, 0x1f, RZ ;  /* 0x0000001f0a057819 */ /* 0x000fe200000006ff */
[----:B------:R2:W-:Y:S01]  /*38b0*/  @!P2 SYNCS.ARRIVE.TRANS64.RED RZ, [R3+URZ], R4 ;  /* 0x0000000403ffa9a7 */ /* 0x0005e200080004ff */
[----:B------:R-:W-:Y:S01]  /*38c0*/  UIADD3 UR4, UPT, UPT, UR5, 0x1, URZ ;  /* 0x0000000105047890 */ /* 0x000fe2000fffe0ff */
[----:B------:R-:W-:-:S03]  /*38d0*/  VIADD R8, R8, 0x1 ;  /* 0x0000000108087836 */ /* 0x000fc60000000000 */
[----:B------:R-:W-:Y:S02]  /*38e0*/  UISETP.NE.AND UP0, UPT, UR4, 0x2, UPT ;  /* 0x000000020400788c */ /* 0x000fe4000bf05270 */
[----:B------:R-:W-:Y:S06]  /*38f0*/  UGETNEXTWORKID.BROADCAST [UR8], [UR9] ;  /* 0x00000000080073ca */ /* 0x000fec0008000100 */
[----:B------:R-:W-:Y:S01]  /*3900*/  USEL UR7, URZ, 0x1, UP0 ;  /* 0x00000001ff077887 */ /* 0x000fe20008000000 */
[----:B------:R-:W-:Y:S01]  /*3910*/  ISETP.NE.AND P0, PT, R8, 0x2, PT ;  /* 0x000000020800780c */ /* 0x000fe20003f05270 */
[----:B------:R-:W-:Y:S01]  /*3920*/  USEL UR5, UR4, URZ, UP0 ;  /* 0x000000ff04057287 */ /* 0x000fe20008000000 */
[----:B------:R-:W3:Y:S03]  /*3930*/  SYNCS.PHASECHK.TRANS64.TRYWAIT P1, [R2+URZ+0x190], R5 ;  /* 0x00019005020075a7 */ /* 0x000ee600080211ff */
[----:B------:R-:W-:Y:S01]  /*3940*/  LOP3.LUT R12, R12, UR7, RZ, 0x3c, !PT ;  /* 0x000000070c0c7c12 */ /* 0x000fe2000f8e3cff */
[----:B--23--:R-:W-:Y:S07]  /*3950*/  @!P1 BRA `(.L_x_67) ;  /* 0x0000007000b89947 */ /* 0x00cfee0003800000 */
.L_x_194:
[C---:B------:R-:W-:Y:S01]  /*3960*/  LEA R4, R11.reuse, UR6, 0x4 ;  /* 0x000000060b047c11 */ /* 0x040fe2000f8e20ff */
[----:B--2---:R-:W-:Y:S01]  /*3970*/  VIADD R2, R2, 0x1a0 ;  /* 0x000001a002027836 */ /* 0x004fe20000000000 */
[----:B------:R-:W-:Y:S01]  /*3980*/  SEL R8, R8, RZ, P0 ;  /* 0x000000ff08087207 */ /* 0x000fe20000000000 */
[----:B------:R-:W-:-:S03]  /*3990*/  VIADD R11, R11, 0x1 ;  /* 0x000000010b0b7836 */ /* 0x000fc60000000000 */
[----:B------:R-:W2:Y:S01]  /*39a0*/  LDS.128 R4, [R4+0x220] ;  /* 0x0002200004047984 */ /* 0x000ea20000000c00 */
[----:B------:R-:W-:Y:S02]  /*39b0*/  PRMT R2, RZ, 0x654, R2 ;  /* 0x00000654ff027816 */ /* 0x000fe40000000002 */
[C---:B------:R-:W-:Y:S01]  /*39c0*/  ISETP.NE.AND P1, PT, R11.reuse, 0x2, PT ;  /* 0x000000020b00780c */ /* 0x040fe20003f25270 */
[----:B------:R-:W-:Y:S01]  /*39d0*/  @!PT LDS RZ, [RZ] ;  /* 0x00000000fffff984 */ /* 0x000fe20000000800 */
[----:B------:R-:W-:Y:S01]  /*39e0*/  @!PT LDS RZ, [RZ] ;  /* 0x00000000fffff984 */ /* 0x000fe20000000800 */
[----:B------:R-:W-:Y:S01]  /*39f0*/  @!PT LDS RZ, [RZ] ;  /* 0x00000000fffff984 */ /* 0x000fe20000000800 */
[----:B------:R-:W-:Y:S01]  /*3a00*/  @!PT LDS RZ, [RZ] ;  /* 0x00000000fffff984 */ /* 0x000fe20000000800 */
[----:B------:R3:W-:Y:S06]  /*3a10*/  MEMBAR.ALL.CTA ;  /* 0x0000000000007992 */ /* 0x0007ec0000008000 */
[----:B---3--:R-:W3:Y:S01]  /*3a20*/  FENCE.VIEW.ASYNC.S ;  /* 0x00000000000073c6 */ /* 0x008ee20000000000 */
[----:B------:R-:W-:Y:S01]  /*3a30*/  SEL R11, R11, RZ, P1 ;  /* 0x000000ff0b0b7207 */ /* 0x000fe20000800000 */
[----:B---3--:R3:W-:Y:S01]  /*3a40*/  SYNCS.ARRIVE.TRANS64.RED.A1T0 RZ, [R2+URZ], RZ ;  /* 0x000000ff02ff79a7 */ /* 0x0087e200081004ff */
[----:B--2---:R-:W-:-:S02]  /*3a50*/  LOP3.LUT P3, RZ, R6, 0x1, RZ, 0xc0, !PT ;  /* 0x0000000106ff7812 */ /* 0x004fc4000786c0ff */
[----:B------:R-:W-:-:S04]  /*3a60*/  SEL R5, RZ, 0x1, P1 ;  /* 0x00000001ff057807 */ /* 0x000fc80000800000 */
[----:B------:R-:W-:Y:S02]  /*3a70*/  LOP3.LUT R10, R10, R5, RZ, 0x3c, !PT ;  /* 0x000000050a0a7212 */ /* 0x000fe400078e3cff */
[----:B---3--:R-:W-:-:S04]  /*3a80*/  SEL R2, RZ, 0x1, P0 ;  /* 0x00000001ff027807 */ /* 0x008fc80000000000 */
[----:B------:R-:W-:Y:S01]  /*3a90*/  LOP3.LUT R9, R9, R2, RZ, 0x3c, !PT ;  /* 0x0000000209097212 */ /* 0x000fe200078e3cff */
[----:B------:R-:W-:Y:S06]  /*3aa0*/  @P3 BRA `(.L_x_68) ;  /* 0xfffffffc002c3947 */ /* 0x000fec000383ffff */
[----:B------:R-:W-:Y:S01]  /*3ab0*/  ULEA UR4, UR5, UR6, 0x3 ;  /* 0x0000000605047291 */ /* 0x000fe2000f8e18ff */
[----:B------:R-:W-:-:S08]  /*3ac0*/  SHF.L.U32 R3, R12, 0x1f, RZ ;  /* 0x0000001f0c037819 */ /* 0x000fd000000006ff */
[----:B------:R-:W2:Y:S02]  /*3ad0*/  SYNCS.PHASECHK.TRANS64 P0, [UR4+0x1a0], R3 ;  /* 0x0001a003ff0075a7 */ /* 0x000ea40008001004 */
[----:B--2---:R-:W-:Y:S05]  /*3ae0*/  @P0 BRA `(.L_x_69) ;  /* 0x0000000000080947 */ /* 0x004fea0003800000 */
[----:B------:R-:W2:Y:S02]  /*3af0*/  SYNCS.PHASECHK.TRANS64.TRYWAIT P0, [UR4+0x1a0], R3 ;  /* 0x0001a003ff0075a7 */ /* 0x000ea40008001104 */
[----:B--2---:R-:W-:Y:S05]  /*3b00*/  @!P0 BRA `(.L_x_70) ;  /* 0x0000007000608947 */ /* 0x004fea0003800000 */
.L_x_69:
[----:B------:R-:W-:-:S04]  /*3b10*/  UIADD3 UR7, UPT, UPT, UR5, 0x1, URZ ;  /* 0x0000000105077890 */ /* 0x000fc8000fffe0ff */
[----:B------:R-:W-:-:S04]  /*3b20*/  UISETP.NE.AND UP0, UPT, UR7, 0x2, UPT ;  /* 0x000000020700788c */ /* 0x000fc8000bf05270 */
[----:B------:R-:W-:Y:S02]  /*3b30*/  USEL UR8, URZ, 0x1, UP0 ;  /* 0x00000001ff087887 */ /* 0x000fe40008000000 */
[----:B------:R-:W-:-:S04]  /*3b40*/  USEL UR7, UR7, URZ, UP0 ;  /* 0x000000ff07077287 */ /* 0x000fc80008000000 */
[----:B------:R-:W-:Y:S01]  /*3b50*/  ULEA UR7, UR7, UR6, 0x3 ;  /* 0x0000000607077291 */ /* 0x000fe2000f8e18ff */
[----:B--2---:R-:W-:-:S04]  /*3b60*/  LOP3.LUT R3, R12, UR8, RZ, 0x3c, !PT ;  /* 0x000000080c037c12 */ /* 0x004fc8000f8e3cff */
[----:B------:R-:W-:-:S04]  /*3b70*/  SHF.L.U32 R0, R3, 0x1f, RZ ;  /* 0x0000001f03007819 */ /* 0x000fc800000006ff */
[----:B------:R-:W2:Y:S02]  /*3b80*/  SYNCS.PHASECHK.TRANS64 P0, [UR7+0x1a0], R0 ;  /* 0x0001a000ff0075a7 */ /* 0x000ea40008001007 */
[----:B-12---:R-:W-:Y:S05]  /*3b90*/  @P0 EXIT ;  /* 0x000000000000094d */ /* 0x006fea0003800000 */
[----:B------:R-:W-:Y:S02]  /*3ba0*/  SHF.L.U32 R3, R3, 0x1f, RZ ;  /* 0x0000001f03037819 */ /* 0x000fe400000006ff */
[----:B------:R-:W-:-:S07]  /*3bb0*/  MOV R0, UR7 ;  /* 0x0000000700007c02 */ /* 0x000fce0008000f00 */
.L_x_71:
[----:B-1----:R1:W2:Y:S02]  /*3bc0*/  SYNCS.PHASECHK.TRANS64.TRYWAIT P0, [R0+URZ+0x1a0], R3 ;  /* 0x0001a003000075a7 */ /* 0x0022a400080011ff */
[----:B--2---:R-:W-:Y:S05]  /*3bd0*/  @!P0 NANOSLEEP.SYNCS 0x989680 ;  /* 0x009896800000895d */ /* 0x004fea0003900000 */
[----:B------:R-:W2:Y:S02]  /*3be0*/  @!P0 SYNCS.PHASECHK.TRANS64 P0, [R0+URZ+0x1a0], R3 ;  /* 0x0001a003000085a7 */ /* 0x000ea400080010ff */
[----:B--2---:R-:W-:Y:S05]  /*3bf0*/  @P0 EXIT ;  /* 0x000000000000094d */ /* 0x004fea0003800000 */
[----:B------:R-:W-:Y:S05]  /*3c00*/  BRA `(.L_x_71) ;  /* 0xfffffffc00ec7947 */ /* 0x000fea000383ffff */
.L_x_64:
[----:B------:R-:W-:Y:S05]  /*3c10*/  BRA.U UP4, `(.L_x_72) ;  /* 0x0000000d04847547 */ /* 0x000fea000b800000 */
[----:B------:R-:W2:Y:S01]  /*3c20*/  S2UR UR7, SR_CgaCtaId ;  /* 0x00000000000779c3 */ /* 0x000ea20000008800 */
[----:B------:R-:W-:Y:S01]  /*3c30*/  UMOV UR4, 0x40 ;  /* 0x0000004000047882 */ /* 0x000fe20000000000 */
[----:B------:R-:W-:Y:S01]  /*3c40*/  NOP ;  /* 0x0000000000007918 */ /* 0x000fe20000000000 */
[----:B------:R-:W-:Y:S01]  /*3c50*/  UMOV UR6, 0x400 ;  /* 0x0000040000067882 */ /* 0x000fe20000000000 */
[----:B--2---:R-:W-:Y:S02]  /*3c60*/  ULEA UR5, UR7, UR4, 0x18 ;  /* 0x0000000407057291 */ /* 0x004fe4000f8ec0ff */
[----:B------:R-:W-:-:S07]  /*3c70*/  ULEA UR6, UR7, UR6, 0x18 ;  /* 0x0000000607067291 */ /* 0x000fce000f8ec0ff */
[----:B------:R-:W2:Y:S02]  /*3c80*/  LDS.U8 R0, [UR5+0x1c] ;  /* 0x00001c05ff007984 */ /* 0x000ea40008000000 */
[----:B--2---:R-:W-:-:S13]  /*3c90*/  ISETP.NE.AND P0, PT, R0, RZ, PT ;  /* 0x000000ff0000720c */ /* 0x004fda0003f05270 */
[----:B------:R-:W-:Y:S05]  /*3ca0*/  @P0 BRA `(.L_x_73) ;  /* 0x0000000000580947 */ /* 0x000fea0003800000 */
[----:B------:R-:W-:-:S13]  /*3cb0*/  ELECT P0, URZ, PT ;  /* 0x0000000000ff782f */ /* 0x000fda0003800000 */
[----:B------:R-:W-:Y:S05]  /*3cc0*/  @!P0 BRA `(.L_x_74) ;  /* 0x0000000000608947 */ /* 0x000fea0003800000 */
[----:B------:R-:W-:Y:S01]  /*3cd0*/  UMOV UR4, 0x10 ;  /* 0x0000001000047882 */ /* 0x000fe20000000000 */
[----:B------:R-:W-:Y:S01]  /*3ce0*/  HFMA2 R0, -RZ, RZ, 0, 5.9604644775390625e-08 ;  /* 0x00000001ff007431 */ /* 0x000fe200000001ff */
[----:B------:R-:W-:-:S03]  /*3cf0*/  MOV R3, 0xffff ;  /* 0x0000ffff00037802 */ /* 0x000fc60000000f00 */
[----:B------:R-:W-:Y:S04]  /*3d00*/  DEPBAR.LE SB2, 0x36 ;  /* 0x0000ad800000791a */ /* 0x000fe80000000000 */
[----:B------:R-:W2:Y:S02]  /*3d10*/  UTCATOMSWS.FIND_AND_SET.ALIGN UP0, UR4, UR4 ;  /* 0x00000004000475e3 */ /* 0x000ea40008000800 */
[----:B--2---:R-:W-:Y:S01]  /*3d20*/  MOV R4, UR4 ;  /* 0x0000000400047c02 */ /* 0x004fe20008000f00 */
[----:B------:R-:W-:Y:S06]  /*3d30*/  BRA.U UP0, `(.L_x_75) ;  /* 0x0000000100187547 */ /* 0x000fec000b800000 */
.L_x_76:
[----:B------:R-:W-:Y:S05]  /*3d40*/  NANOSLEEP 0x64 ;  /* 0x000000640000795d */ /* 0x000fea0003800000 */
[----:B------:R-:W-:-:S05]  /*3d50*/  UMOV UR4, 0x10 ;  /* 0x0000001000047882 */ /* 0x000fca0000000000 */
[----:B------:R-:W-:Y:S04]  /*3d60*/  DEPBAR.LE SB2, 0x36 ;  /* 0x0000ad800000791a */ /* 0x000fe80000000000 */
[----:B------:R-:W2:Y:S02]  /*3d70*/  UTCATOMSWS.FIND_AND_SET.ALIGN UP0, UR4, UR4 ;  /* 0x00000004000475e3 */ /* 0x000ea40008000800 */
[----:B--2---:R-:W-:Y:S01]  /*3d80*/  MOV R4, UR4 ;  /* 0x0000000400047c02 */ /* 0x004fe20008000f00 */
[----:B------:R-:W-:Y:S05]  /*3d90*/  BRA.U !UP0, `(.L_x_76) ;  /* 0xfffffffd08e87547 */ /* 0x000fea000b83ffff */
.L_x_75:
[-C--:B------:R-:W-:Y:S02]  /*3da0*/  SHF.L.U32 R3, R3, R4.reuse, RZ ;  /* 0x0000000403037219 */ /* 0x080fe400000006ff */
[----:B------:R-:W-:Y:S01]  /*3db0*/  SHF.L.U32 R0, R0, R4, RZ ;  /* 0x0000000400007219 */ /* 0x000fe200000006ff */
[----:B------:R-:W-:Y:S02]  /*3dc0*/  IMAD.SHL.U32 R4, R4, 0x20, RZ ;  /* 0x0000002004047824 */ /* 0x000fe400078e00ff */
[----:B------:R2:W-:Y:S04]  /*3dd0*/  ATOMS.OR RZ, [UR5+0x14], R3 ;  /* 0x00001403ffff798c */ /* 0x0005e8000b000005 */
[----:B------:R2:W-:Y:S04]  /*3de0*/  ATOMS.OR RZ, [UR5+0x18], R0 ;  /* 0x00001800ffff798c */ /* 0x0005e8000b000005 */
[----:B------:R2:W-:Y:S01]  /*3df0*/  STS [UR6+0x240], R4 ;  /* 0x00024004ff007988 */ /* 0x0005e20008000806 */
[----:B------:R-:W-:Y:S05]  /*3e00*/  BRA `(.L_x_74) ;  /* 0x0000000000107947 */ /* 0x000fea0003800000 */
.L_x_73:
[----:B------:R-:W-:Y:S02]  /*3e10*/  MOV R0, 0xffffffff ;  /* 0xffffffff00007802 */ /* 0x000fe40000000f00 */
[----:B------:R-:W-:-:S03]  /*3e20*/  MOV R4, 0x3e50 ;  /* 0x00003e5000047802 */ /* 0x000fc60000000f00 */
[----:B------:R2:W-:Y:S04]  /*3e30*/  STS [UR6+0x240], R0 ;  /* 0x00024000ff007988 */ /* 0x0005e80008000806 */
[----:B-12--5:R-:W-:Y:S05]  /*3e40*/  CALL.REL.NOINC `($__internal_1_$__cuda_sm10x_tcgen05_guardrail_trap_phase_invalid_during_alloc) ;  /* 0x0000007400a47944 */ /* 0x026fea0003c00000 */
.L_x_74:
[----:B------:R-:W-:Y:S05]  /*3e50*/  WARPSYNC.ALL ;  /* 0x0000000000007948 */ /* 0x000fea0003800000 */
[----:B------:R-:W3:Y:S01]  /*3e60*/  S2UR UR4, SR_CgaCtaId ;  /* 0x00000000000479c3 */ /* 0x000ee20000008800 */
[----:B------:R-:W-:Y:S01]  /*3e70*/  UMOV UR13, 0x400 ;  /* 0x00000400000d7882 */ /* 0x000fe20000000000 */
[----:B------:R-:W-:-:S06]  /*3e80*/  NOP ;  /* 0x0000000000007918 */ /* 0x000fcc0000000000 */
[----:B------:R-:W-:Y:S06]  /*3e90*/  BAR.ARV 0x6, 0xa0 ;  /* 0x0182800000007b1d */ /* 0x000fec0000002000 */
[----:B------:R-:W4:Y:S01]  /*3ea0*/  LDCU UR5, c[0x0][0x38c] ;  /* 0x00007180ff0577ac */ /* 0x000f220008000800 */
[----:B------:R-:W-:Y:S01]  /*3eb0*/  LOP3.LUT R2, R2, 0xffff, RZ, 0xc0, !PT ;  /* 0x0000ffff02027812 */ /* 0x000fe200078ec0ff */
[----:B------:R-:W-:Y:S01]  /*3ec0*/  IMAD.MOV.U32 R11, RZ, RZ, 0x1 ;  /* 0x00000001ff0b7424 */ /* 0x000fe200078e00ff */
[----:B------:R-:W-:Y:S01]  /*3ed0*/  CS2R R8, SRZ ;  /* 0x0000000000087805 */ /* 0x000fe2000001ff00 */
[----:B------:R-:W1:Y:S01]  /*3ee0*/  LDCU UR8, c[0x0][0x38c] ;  /* 0x00007180ff0877ac */ /* 0x000e620008000800 */
[----:B------:R-:W-:Y:S01]  /*3ef0*/  R2UR UR15, R2 ;  /* 0x00000000020f72ca */ /* 0x000fe200000e0000 */
[----:B------:R-:W-:Y:S01]  /*3f00*/  IMAD.MOV.U32 R10, RZ, RZ, RZ ;  /* 0x000000ffff0a7224 */ /* 0x000fe200078e00ff */
[----:B------:R-:W-:Y:S01]  /*3f10*/  UMOV UR18, URZ ;  /* 0x000000ff00127c82 */ /* 0x000fe20008000000 */
[----:B------:R-:W-:Y:S01]  /*3f20*/  UMOV UR10, URZ ;  /* 0x000000ff000a7c82 */ /* 0x000fe20008000000 */
[----:B---3--:R-:W-:Y:S01]  /*3f30*/  ULEA UR13, UR4, UR13, 0x18 ;  /* 0x0000000d040d7291 */ /* 0x008fe2000f8ec0ff */
[----:B------:R-:W-:Y:S01]  /*3f40*/  UMOV UR20, 0x0 ;  /* 0x0000000000147882 */ /* 0x000fe20000000000 */
[----:B------:R-:W-:-:S02]  /*3f50*/  UMOV UR21, 0x4400490 ;  /* 0x0440049000157882 */ /* 0x000fc40000000000 */
[----:B------:R-:W-:Y:S02]  /*3f60*/  UIADD3 UR6, UPT, UPT, UR13, 0x6600, URZ ;  /* 0x000066000d067890 */ /* 0x000fe4000fffe0ff */
[----:B------:R-:W-:Y:S02]  /*3f70*/  UIADD3 UR7, UPT, UPT, UR13, 0x10600, URZ ;  /* 0x000106000d077890 */ /* 0x000fe4000fffe0ff */
[----:B----4-:R-:W-:Y:S01]  /*3f80*/  UIADD3 UR5, UPT, UPT, UR5, 0x1f, URZ ;  /* 0x0000001f05057890 */ /* 0x010fe2000fffe0ff */
[----:B--2---:R-:W2:Y:S01]  /*3f90*/  LDS R0, [UR13+0x240] ;  /* 0x0002400dff007984 */ /* 0x004ea20008000800 */
[----:B------:R-:W-:Y:S02]  /*3fa0*/  USHF.R.U32.HI UR6, URZ, 0x4, UR6 ;  /* 0x00000004ff067899 */ /* 0x000fe40008011606 */
[----:B------:R-:W-:Y:S02]  /*3fb0*/  USHF.R.S32.HI UR4, URZ, 0x1f, UR5 ;  /* 0x0000001fff047899 */ /* 0x000fe40008011405 */
[----:B------:R-:W-:-:S02]  /*3fc0*/  ULOP3.LUT UR6, UR6, 0x3fff, URZ, 0xc0, !UPT ;  /* 0x00003fff06067892 */ /* 0x000fc4000f8ec0ff */
[----:B------:R-:W-:Y:S02]  /*3fd0*/  ULEA.HI UR4, UR4, UR5, URZ, 0x5 ;  /* 0x0000000504047291 */ /* 0x000fe4000f8f28ff */
[----:B------:R-:W-:Y:S02]  /*3fe0*/  USHF.R.U32.HI UR5, URZ, 0x4, UR7 ;  /* 0x00000004ff057899 */ /* 0x000fe40008011607 */
[----:B------:R-:W-:Y:S02]  /*3ff0*/  USHF.R.S32.HI UR22, URZ, 0x5, UR4 ;  /* 0x00000005ff167899 */ /* 0x000fe40008011404 */
[----:B------:R-:W-:Y:S02]  /*4000*/  ULOP3.LUT UR5, UR5, 0x3fff, URZ, 0xc0, !UPT ;  /* 0x00003fff05057892 */ /* 0x000fe4000f8ec0ff */
[----:B------:R-:W-:Y:S02]  /*4010*/  UISETP.LT.AND UP0, UPT, UR22, 0x1, UPT ;  /* 0x000000011600788c */ /* 0x000fe4000bf01270 */
[----:B------:R-:W-:-:S02]  /*4020*/  ULOP3.LUT UR16, UR6, 0x10000, URZ, 0xfc, !UPT ;  /* 0x0001000006107892 */ /* 0x000fc4000f8efcff */
[----:B------:R-:W-:Y:S02]  /*4030*/  USEL UR23, UR22, 0x1, !UP0 ;  /* 0x0000000116177887 */ /* 0x000fe4000c000000 */
[----:B------:R-:W-:Y:S02]  /*4040*/  ULOP3.LUT UR17, UR5, 0x10000, URZ, 0xfc, !UPT ;  /* 0x0001000005117892 */ /* 0x000fe4000f8efcff */
[----:B------:R-:W-:Y:S02]  /*4050*/  UIADD3 UR23, UPT, UPT, -UR23, URZ, URZ ;  /* 0x000000ff17177290 */ /* 0x000fe4000fffe1ff */
[----:B-1----:R-:W-:Y:S01]  /*4060*/  UISETP.GE.AND UP4, UPT, UR8, 0x1, UPT ;  /* 0x000000010800788c */ /* 0x002fe2000bf86270 */
[----:B--2---:R-:W-:-:S15]  /*4070*/  R2UR UR24, R0 ;  /* 0x00000000001872ca */ /* 0x004fde00000e0000 */
.L_x_83:
[----:B------:R-:W-:Y:S02]  /*4080*/  LEA R0, R10, UR13, 0x3 ;  /* 0x0000000d0a007c11 */ /* 0x000fe4000f8e18ff */
[----:B------:R-:W-:Y:S02]  /*4090*/  SHF.L.U32 R5, R9, 0x1f, RZ ;  /* 0x0000001f09057819 */ /* 0x000fe400000006ff */
[----:B------:R-:W-:Y:S01]  /*40a0*/  PLOP3.LUT P0, PT, PT, PT, UP4, 0x80, 0x8 ;  /* 0x000000000008781c */ /* 0x000fe20003f0f048 */
[----:B------:R-:W-:Y:S01]  /*40b0*/  VIADD R3, R0, 0x1a0 ;  /* 0x000001a000037836 */ /* 0x000fe20000000000 */
[----:B-1----:R-:W1:Y:S02]  /*40c0*/  SYNCS.PHASECHK.TRANS64.TRYWAIT P1, [R0+URZ+0x190], R5 ;  /* 0x00019005000075a7 */ /* 0x002e6400080211ff */
[----:B-1-3--:R-:W-:Y:S09]  /*40d0*/  @!P1 BRA `(.L_x_77) ;  /* 0x0000006c00049947 */ /* 0x00aff20003800000 */
.L_x_196:
[----:B------:R-:W-:Y:S01]  /*40e0*/  LEA R4, R10, UR13, 0x4 ;  /* 0x0000000d0a047c11 */ /* 0x000fe2000f8e20ff */
[----:B------:R-:W-:Y:S01]  /*40f0*/  @UP4 ULEA UR4, UR10, UR13, 0x3 ;  /* 0x0000000d0a044291 */ /* 0x000fe2000f8e18ff */
[----:B------:R-:W-:Y:S01]  /*4100*/  PLOP3.LUT P2, PT, PT, PT, PT, 0x80, 0x8 ;  /* 0x000000000008781c */ /* 0x000fe20003f4f070 */
[----:B------:R-:W-:Y:S01]  /*4110*/  ULEA UR19, UR18, UR13, 0x3 ;  /* 0x0000000d12137291 */ /* 0x000fe2000f8e18ff */
[----:B------:R-:W-:Y:S02]  /*4120*/  PRMT R3, RZ, 0x654, R3 ;  /* 0x00000654ff037816 */ /* 0x000fe40000000003 */
[----:B-1----:R-:W1:Y:S01]  /*4130*/  LDS.128 R4, [R4+0x220] ;  /* 0x0002200004047984 */ /* 0x002e620000000c00 */
[----:B------:R-:W-:Y:S02]  /*4140*/  @P0 SHF.L.U32 R2, R8, 0x1f, RZ ;  /* 0x0000001f08020819 */ /* 0x000fe400000006ff */
[----:B------:R-:W-:Y:S01]  /*4150*/  SHF.L.U32 R0, R11, 0x1f, RZ ;  /* 0x0000001f0b007819 */ /* 0x000fe200000006ff */
[----:B------:R-:W-:Y:S01]  /*4160*/  @!PT LDS RZ, [RZ] ;  /* 0x00000000fffff984 */ /* 0x000fe20000000800 */
[----:B------:R-:W-:Y:S01]  /*4170*/  @!PT LDS RZ, [RZ] ;  /* 0x00000000fffff984 */ /* 0x000fe20000000800 */
[----:B------:R-:W-:Y:S01]  /*4180*/  @!PT LDS RZ, [RZ] ;  /* 0x00000000fffff984 */ /* 0x000fe20000000800 */
[----:B------:R-:W-:Y:S01]  /*4190*/  @!PT LDS RZ, [RZ] ;  /* 0x00000000fffff984 */ /* 0x000fe20000000800 */
[----:B------:R2:W-:Y:S06]  /*41a0*/  MEMBAR.ALL.CTA ;  /* 0x0000000000007992 */ /* 0x0005ec0000008000 */
[----:B--2---:R-:W2:Y:S02]  /*41b0*/  FENCE.VIEW.ASYNC.S ;  /* 0x00000000000073c6 */ /* 0x004ea40000000000 */
[----:B--2---:R2:W-:Y:S01]  /*41c0*/  SYNCS.ARRIVE.TRANS64.RED.A1T0 RZ, [R3+URZ], RZ ;  /* 0x000000ff03ff79a7 */ /* 0x0045e200081004ff */
[----:B------:R2:W3:Y:S01]  /*41d0*/  @P0 SYNCS.PHASECHK.TRANS64.TRYWAIT P2, [UR4], R2 ;  /* 0x00000002ff0005a7 */ /* 0x0004e20008041104 */
[----:B-1----:R-:W-:Y:S01]  /*41e0*/  LOP3.LUT P1, RZ, R6, 0x1, RZ, 0xc0, !PT ;  /* 0x0000000106ff7812 */ /* 0x002fe2000782c0ff */
[----:B------:R-:W1:Y:S02]  /*41f0*/  SYNCS.PHASECHK.TRANS64.TRYWAIT P0, [UR19+0x1d0], R0 ;  /* 0x0001d000ff0075a7 */ /* 0x000e640008001113 */
[----:B-123--:R-:W-:Y:S10]  /*4200*/  @!P0 BRA `(.L_x_78) ;  /* 0x0000006800cc8947 */ /* 0x00eff40003800000 */
.L_x_198:
[----:B------:R-:W-:Y:S01]  /*4210*/  IADD3 R10, PT, PT, R10, 0x1, RZ ;  /* 0x000000010a0a7810 */ /* 0x000fe20007ffe0ff */
[----:B------:R-:W-:Y:S06]  /*4220*/  BRA.U !UP4, `(.L_x_79) ;  /* 0x000000010ca07547 */ /* 0x000fec000b800000 */
[----:B------:R-:W-:Y:S02]  /*4230*/  ULEA.HI UR4, UR18, UR18, URZ, 0x1 ;  /* 0x0000001212047291 */ /* 0x000fe4000f8f08ff */
[----:B------:R-:W-:Y:S02]  /*4240*/  UPLOP3.LUT UP2, UPT, UPT, UPT, UPT, 0x40, 0x4 ;  /* 0x000000000004789c */ /* 0x000fe40003f4e870 */
[----:B------:R-:W-:Y:S02]  /*4250*/  USHF.L.U32 UR5, UR4, 0x7, URZ ;  /* 0x0000000704057899 */ /* 0x000fe400080006ff */
[----:B------:R-:W-:Y:S02]  /*4260*/  ULOP3.LUT UR14, UR4, 0xffe, URZ, 0xc0, !UPT ;  /* 0x00000ffe040e7892 */ /* 0x000fe4000f8ec0ff */
[----:B------:R-:W-:Y:S02]  /*4270*/  ULOP3.LUT UR4, UR5, 0xffffff00, URZ, 0xc0, !UPT ;  /* 0xffffff0005047892 */ /* 0x000fe4000f8ec0ff */
[----:B------:R-:W-:-:S02]  /*4280*/  UIADD3 UR14, UPT, UPT, -UR14, UR18, URZ ;  /* 0x000000120e0e7290 */ /* 0x000fc4000fffe1ff */
[----:B------:R-:W-:Y:S01]  /*4290*/  UIADD3 UR4, UPT, UPT, UR24, UR4, URZ ;  /* 0x0000000418047290 */ /* 0x000fe2000fffe0ff */
[----:B------:R-:W-:Y:S01]  /*42a0*/  UMOV UR12, UR23 ;  /* 0x00000017000c7c82 */ /* 0x000fe20008000000 */
[----:B------:R-:W-:Y:S02]  /*42b0*/  UMOV UR11, UR22 ;  /* 0x00000016000b7c82 */ /* 0x000fe40008000000 */
[----:B------:R-:W-:Y:S01]  /*42c0*/  ULEA UR14, UR14, UR4, 0x14 ;  /* 0x000000040e0e7291 */ /* 0x000fe2000f8ea0ff */
[----:B------:R-:W-:-:S11]  /*42d0*/  UMOV UR5, UR10 ;  /* 0x0000000a00057c82 */ /* 0x000fd60008000000 */
.L_x_82:
[----:B------:R-:W-:Y:S02]  /*42e0*/  UIADD3 UR12, UPT, UPT, UR12, 0x1, URZ ;  /* 0x000000010c0c7890 */ /* 0x000fe4000fffe0ff */
[----:B--2---:R-:W-:Y:S02]  /*42f0*/  ULEA UR6, UR5, UR13, 0x3 ;  /* 0x0000000d05067291 */ /* 0x004fe4000f8e18ff */
[----:B------:R-:W-:Y:S01]  /*4300*/  UISETP.NE.AND UP3, UPT, UR12, URZ, UPT ;  /* 0x000000ff0c00728c */ /* 0x000fe2000bf65270 */
[----:B---3--:R-:W-:Y:S10]  /*4310*/  @P2 BRA `(.L_x_80) ;  /* 0x00000000000c2947 */ /* 0x008ff40003800000 */
[----:B-1----:R-:W-:Y:S04]  /*4320*/  SHF.L.U32 R3, R8, 0x1f, RZ ;  /* 0x0000001f08037819 */ /* 0x002fe800000006ff */
[----:B------:R-:W1:Y:S02]  /*4330*/  SYNCS.PHASECHK.TRANS64.TRYWAIT P0, [UR6], R3 ;  /* 0x00000003ff0075a7 */ /* 0x000e640008001106 */
[----:B-1----:R-:W-:Y:S05]  /*4340*/  @!P0 BRA `(.L_x_81) ;  /* 0x0000006800948947 */ /* 0x002fea0003800000 */
.L_x_80:
[----:B------:R-:W-:Y:S01]  /*4350*/  UISETP.NE.AND UP0, UPT, UR11, 0x1, UPT ;  /* 0x000000010b00788c */ /* 0x000fe2000bf05270 */
[----:B------:R-:W-:Y:S01]  /*4360*/  PLOP3.LUT P2, PT, PT, PT, PT, 0x80, 0x8 ;  /* 0x000000000008781c */ /* 0x000fe20003f4f070 */
[----:B------:R-:W-:Y:S02]  /*4370*/  UIADD3 UR4, UPT, UPT, UR5, 0x1, URZ ;  /* 0x0000000105047890 */ /* 0x000fe4000fffe0ff */
[----:B------:R-:W-:Y:S02]  /*4380*/  ULEA UR8, UR5, UR17, 0x9 ;  /* 0x0000001105087291 */ /* 0x000fe4000f8e48ff */
[----:B------:R-:W-:Y:S01]  /*4390*/  UISETP.NE.AND UP1, UPT, UR4, 0x14, UPT ;  /* 0x000000140400788c */ /* 0x000fe2000bf25270 */
[----:B------:R-:W-:Y:S01]  /*43a0*/  PLOP3.LUT P0, PT, PT, PT, UP0, 0x80, 0x8 ;  /* 0x000000000008781c */ /* 0x000fe20003f0f008 */
[----:B------:R-:W-:Y:S02]  /*43b0*/  UIADD3 UR11, UPT, UPT, UR11, -0x1, URZ ;  /* 0xffffffff0b0b7890 */ /* 0x000fe4000fffe0ff */
[----:B------:R-:W-:Y:S02]  /*43c0*/  USEL UR7, URZ, 0x1, UP1 ;  /* 0x00000001ff077887 */ /* 0x000fe40008800000 */
[----:B------:R-:W-:Y:S01]  /*43d0*/  USEL UR10, UR4, URZ, UP1 ;  /* 0x000000ff040a7287 */ /* 0x000fe20008800000 */
[----:B------:R-:W-:Y:S03]  /*43e0*/  UMOV UR9, 0xc0004010 ;  /* 0xc000401000097882 */ /* 0x000fe60000000000 */
[----:B------:R-:W-:Y:S01]  /*43f0*/  @UP0 ULEA UR4, UR10, UR13, 0x3 ;  /* 0x0000000d0a040291 */ /* 0x000fe2000f8e18ff */
[----:B------:R-:W-:Y:S01]  /*4400*/  LOP3.LUT R8, R8, UR7, RZ, 0x3c, !PT ;  /* 0x0000000708087c12 */ /* 0x000fe2000f8e3cff */
[----:B------:R-:W-:Y:S03]  /*4410*/  UMOV UR7, 0xc0004010 ;  /* 0xc000401000077882 */ /* 0x000fe60000000000 */
[----:B-1----:R-:W-:Y:S04]  /*4420*/  @P0 SHF.L.U32 R0, R8, 0x1f, RZ ;  /* 0x0000001f08000819 */ /* 0x002fe800000006ff */
[----:B------:R2:W3:Y:S01]  /*4430*/  @P0 SYNCS.PHASECHK.TRANS64.TRYWAIT P2, [UR4], R0 ;  /* 0x00000000ff0005a7 */ /* 0x0004e20008041104 */
[----:B------:R-:W-:Y:S02]  /*4440*/  UIADD3 UR4, UPT, UPT, UR6, 0xa0, URZ ;  /* 0x000000a006047890 */ /* 0x000fe4000fffe0ff */
[----:B------:R-:W-:Y:S03]  /*4450*/  ULEA UR6, UR5, UR16, 0x7 ;  /* 0x0000001005067291 */ /* 0x000fe6000f8e38ff */
[----:B------:R-:W-:Y:S06]  /*4460*/  UMOV UR5, UR10 ;  /* 0x0000000a00057c82 */ /* 0x000fec0008000000 */
[----:B------:R2:W-:Y:S01]  /*4470*/  UTCQMMA gdesc[UR6], gdesc[UR8], tmem[UR14], tmem[UR20], idesc[UR21], UP2 ;  /* 0x00ff1408060075ea */ /* 0x0005e2000900030e */
[----:B------:R-:W-:Y:S01]  /*4480*/  UPLOP3.LUT UP2, UPT, UPT, UPT, UPT, 0x80, 0x8 ;  /* 0x000000000008789c */ /* 0x000fe20003f4f070 */
[----:B------:R2:W-:Y:S01]  /*4490*/  UTCBAR.MULTICAST [UR4], URZ, UR15 ;  /* 0x000000ff040073e9 */ /* 0x0005e2000800080f */
[----:B------:R-:W-:Y:S09]  /*44a0*/  BRA.U UP3, `(.L_x_82) ;  /* 0xfffffffd038c7547 */ /* 0x000ff2000b83ffff */
.L_x_79:
[----:B--2---:R-:W-:Y:S01]  /*44b0*/  UIADD3 UR4, UPT, UPT, UR18, 0x1, URZ ;  /* 0x0000000112047890 */ /* 0x004fe2000fffe0ff */
[C---:B------:R-:W-:Y:S01]  /*44c0*/  ISETP.NE.AND P0, PT, R10.reuse, 0x2, PT ;  /* 0x000000020a00780c */ /* 0x040fe20003f05270 */
[----:B------:R-:W-:Y:S02]  /*44d0*/  UIADD3 UR5, UPT, UPT, UR19, 0x1b0, URZ ;  /* 0x000001b013057890 */ /* 0x000fe4000fffe0ff */
[----:B------:R-:W-:Y:S01]  /*44e0*/  UISETP.NE.AND UP0, UPT, UR4, 0x4, UPT ;  /* 0x000000040400788c */ /* 0x000fe2000bf05270 */
[----:B-1----:R-:W-:Y:S02]  /*44f0*/  SEL R0, RZ, 0x1, P0 ;  /* 0x00000001ff007807 */ /* 0x002fe40000000000 */
[----:B------:R-:W-:Y:S01]  /*4500*/  SEL R10, R10, RZ, P0 ;  /* 0x000000ff0a0a7207 */ /* 0x000fe20000000000 */
[----:B------:R-:W-:Y:S01]  /*4510*/  USEL UR6, URZ, 0x1, UP0 ;  /* 0x00000001ff067887 */ /* 0x000fe20008000000 */
[----:B------:R-:W-:Y:S01]  /*4520*/  LOP3.LUT R9, R9, R0, RZ, 0x3c, !PT ;  /* 0x0000000009097212 */ /* 0x000fe200078e3cff */
[----:B------:R-:W-:Y:S01]  /*4530*/  USEL UR18, UR4, URZ, UP0 ;  /* 0x000000ff04127287 */ /* 0x000fe20008000000 */
[----:B------:R1:W-:Y:S03]  /*4540*/  UTCBAR [UR5], URZ ;  /* 0x000000ff050073e9 */ /* 0x0003e600080000ff */
[----:B------:R-:W-:Y:S01]  /*4550*/  LOP3.LUT R11, R11, UR6, RZ, 0x3c, !PT ;  /* 0x000000060b0b7c12 */ /* 0x000fe2000f8e3cff */
[----:B------:R-:W-:Y:S07]  /*4560*/  @P1 BRA `(.L_x_83) ;  /* 0xfffffff800c41947 */ /* 0x000fee000383ffff */
[----:B------:R-:W2:Y:S01]  /*4570*/  S2UR UR8, SR_CgaCtaId ;  /* 0x00000000000879c3 */ /* 0x000ea20000008800 */
[----:B------:R-:W-:Y:S01]  /*4580*/  ELECT P0, URZ, PT ;  /* 0x0000000000ff782f */ /* 0x000fe20003800000 */
[----:B------:R-:W-:Y:S01]  /*4590*/  IMAD.MOV.U32 R0, RZ, RZ, 0x1 ;  /* 0x00000001ff007424 */ /* 0x000fe200078e00ff */
[----:B------:R-:W-:Y:S01]  /*45a0*/  UIADD3 UR13, UPT, UPT, UR13, 0x1d0, URZ ;  /* 0x000001d00d0d7890 */ /* 0x000fe2000fffe0ff */
[----:B------:R-:W-:Y:S01]  /*45b0*/  SHF.L.U32 R3, R11, 0x1f, RZ ;  /* 0x0000001f0b037819 */ /* 0x000fe200000006ff */
[----:B------:R-:W-:-:S03]  /*45c0*/  UMOV UR4, 0x40 ;  /* 0x0000004000047882 */ /* 0x000fc60000000000 */
[----:B------:R-:W-:Y:S01]  /*45d0*/  UVIRTCOUNT.DEALLOC.SMPOOL 0x80 ;  /* 0x000000800000784c */ /* 0x000fe20000000000 */
[----:B--2---:R-:W-:Y:S02]  /*45e0*/  ULEA UR8, UR8, UR4, 0x18 ;  /* 0x0000000408087291 */ /* 0x004fe4000f8ec0ff */
[----:B------:R-:W-:-:S07]  /*45f0*/  ULEA UR4, UR18, UR13, 0x3 ;  /* 0x0000000d12047291 */ /* 0x000fce000f8e18ff */
[----:B------:R2:W-:Y:S02]  /*4600*/  @P0 STS.U8 [UR8+0x1c], R0 ;  /* 0x00001c00ff000988 */ /* 0x0005e40008000008 */
[----:B------:R-:W4:Y:S02]  /*4610*/  SYNCS.PHASECHK.TRANS64.TRYWAIT P0, [UR4], R3 ;  /* 0x00000003ff0075a7 */ /* 0x000f240008001104 */
[----:B--2-4-:R-:W-:Y:S05]  /*4620*/  @!P0 BRA `(.L_x_84) ;  /* 0x0000006400f48947 */ /* 0x014fea0003800000 */
.L_x_201:
[----:B------:R-:W-:-:S04]  /*4630*/  UIADD3 UR4, UPT, UPT, UR18, 0x1, URZ ;  /* 0x0000000112047890 */ /* 0x000fc8000fffe0ff */
[----:B------:R-:W-:-:S04]  /*4640*/  UISETP.NE.AND UP0, UPT, UR4, 0x4, UPT ;  /* 0x000000040400788c */ /* 0x000fc8000bf05270 */
[----:B------:R-:W-:Y:S02]  /*4650*/  USEL UR6, URZ, 0x1, UP0 ;  /* 0x00000001ff067887 */ /* 0x000fe40008000000 */
[----:B------:R-:W-:-:S04]  /*4660*/  USEL UR4, UR4, URZ, UP0 ;  /* 0x000000ff04047287 */ /* 0x000fc80008000000 */
[----:B-1----:R-:W-:Y:S01]  /*4670*/  ULEA UR5, UR4, UR13, 0x3 ;  /* 0x0000000d04057291 */ /* 0x002fe2000f8e18ff */
[----:B------:R-:W-:-:S04]  /*4680*/  LOP3.LUT R2, R11, UR6, RZ, 0x3c, !PT ;  /* 0x000000060b027c12 */ /* 0x000fc8000f8e3cff */
[----:B--2---:R-:W-:-:S04]  /*4690*/  SHF.L.U32 R3, R2, 0x1f, RZ ;  /* 0x0000001f02037819 */ /* 0x004fc800000006ff */
[----:B------:R-:W1:Y:S02]  /*46a0*/  SYNCS.PHASECHK.TRANS64.TRYWAIT P0, [UR5], R3 ;  /* 0x00000003ff0075a7 */ /* 0x000e640008001105 */
[----:B-1----:R-:W-:Y:S05]  /*46b0*/  @!P0 BRA `(.L_x_85) ;  /* 0x0000006400e88947 */ /* 0x002fea0003800000 */
.L_x_203:
        /* <DEDUP_REMOVED lines=9> */
.L_x_205:
[----:B------:R-:W-:-:S04]  /*4750*/  UIADD3 UR4, UPT, UPT, UR4, 0x1, URZ ;  /* 0x0000000104047890 */ /* 0x000fc8000fffe0ff */
[----:B------:R-:W-:-:S04]  /*4760*/  UISETP.NE.AND UP0, UPT, UR4, 0x4, UPT ;  /* 0x000000040400788c */ /* 0x000fc8000bf05270 */
[----:B------:R-:W-:Y:S02]  /*4770*/  USEL UR5, URZ, 0x1, UP0 ;  /* 0x00000001ff057887 */ /* 0x000fe40008000000 */
[----:B------:R-:W-:-:S04]  /*4780*/  USEL UR4, UR4, URZ, UP0 ;  /* 0x000000ff04047287 */ /* 0x000fc80008000000 */
[----:B------:R-:W-:Y:S01]  /*4790*/  ULEA UR4, UR4, UR13, 0x3 ;  /* 0x0000000d04047291 */ /* 0x000fe2000f8e18ff */
[----:B-1----:R-:W-:-:S04]  /*47a0*/  LOP3.LUT R3, R2, UR5, RZ, 0x3c, !PT ;  /* 0x0000000502037c12 */ /* 0x002fc8000f8e3cff */
[----:B------:R-:W-:-:S04]  /*47b0*/  SHF.L.U32 R3, R3, 0x1f, RZ ;  /* 0x0000001f03037819 */ /* 0x000fc800000006ff */
[----:B------:R-:W1:Y:S02]  /*47c0*/  SYNCS.PHASECHK.TRANS64.TRYWAIT P0, [UR4], R3 ;  /* 0x00000003ff0075a7 */ /* 0x000e640008001104 */
[----:B-1----:R-:W-:Y:S05]  /*47d0*/  @!P0 BRA `(.L_x_87) ;  /* 0x0000006400d08947 */ /* 0x002fea0003800000 */
.L_x_207:
[----:B------:R-:W-:Y:S01]  /*47e0*/  NOP ;  /* 0x0000000000007918 */ /* 0x000fe20000000000 */
[----:B-1----:R-:W1:Y:S01]  /*47f0*/  LDS R0, [UR8+0x14] ;  /* 0x00001408ff007984 */ /* 0x002e620008000800 */
[----:B------:R-:W-:Y:S01]  /*4800*/  ULOP3.LUT UR4, UR24, 0xffff, URZ, 0xc0, !UPT ;  /* 0x0000ffff18047892 */ /* 0x000fe2000f8ec0ff */
[----:B------:R-:W-:Y:S01]  /*4810*/  UMOV UR5, 0xffff ;  /* 0x0000ffff00057882 */ /* 0x000fe20000000000 */
[----:B------:R-:W-:Y:S02]  /*4820*/  UMOV UR6, 0x1 ;  /* 0x0000000100067882 */ /* 0x000fe40000000000 */
[----:B------:R-:W-:-:S04]  /*4830*/  USHF.R.U32.HI UR4, URZ, 0x5, UR4 ;  /* 0x00000005ff047899 */ /* 0x000fc80008011604 */
[----:B------:R-:W-:Y:S02]  /*4840*/  USHF.L.U32 UR5, UR5, UR4, URZ ;  /* 0x0000000405057299 */ /* 0x000fe400080006ff */
[----:B------:R-:W-:-:S04]  /*4850*/  USHF.L.U32 UR4, UR6, UR4, URZ ;  /* 0x0000000406047299 */ /* 0x000fc800080006ff */
[----:B-1----:R-:W-:-:S04]  /*4860*/  LOP3.LUT R0, R0, UR5, RZ, 0xc0, !PT ;  /* 0x0000000500007c12 */ /* 0x002fc8000f8ec0ff */
[----:B------:R-:W-:-:S13]  /*4870*/  ISETP.NE.AND P0, PT, R0, UR5, PT ;  /* 0x0000000500007c0c */ /* 0x000fda000bf05270 */
[----:B------:R-:W-:Y:S05]  /*4880*/  @P0 BRA `(.L_x_88) ;  /* 0x0000000000580947 */ /* 0x000fea0003800000 */
[----:B------:R-:W1:Y:S02]  /*4890*/  LDS R0, [UR8+0x18] ;  /* 0x00001808ff007984 */ /* 0x000e640008000800 */
[----:B-1----:R-:W-:-:S04]  /*48a0*/  LOP3.LUT R0, R0, UR4, RZ, 0xc0, !PT ;  /* 0x0000000400007c12 */ /* 0x002fc8000f8ec0ff */
[----:B------:R-:W-:-:S13]  /*48b0*/  ISETP.NE.AND P0, PT, R0, UR4, PT ;  /* 0x0000000400007c0c */ /* 0x000fda000bf05270 */
[----:B------:R-:W-:Y:S05]  /*48c0*/  @P0 BRA `(.L_x_89) ;  /* 0x00000000003c0947 */ /* 0x000fea0003800000 */
[----:B------:R-:W1:Y:S01]  /*48d0*/  S2R R2, SR_LANEID ;  /* 0x0000000000027919 */ /* 0x000e620000000000 */
[----:B------:R-:W-:Y:S01]  /*48e0*/  ULOP3.LUT UR5, URZ, UR5, URZ, 0x33, !UPT ;  /* 0x00000005ff057292 */ /* 0x000fe2000f8e33ff */
[----:B------:R-:W-:Y:S01]  /*48f0*/  LOP3.LUT R4, RZ, UR4, RZ, 0x33, !PT ;  /* 0x00000004ff047c12 */ /* 0x000fe2000f8e33ff */
[----:B------:R-:W-:Y:S02]  /*4900*/  VOTEU.ANY UR4, UPT, PT ;  /* 0x0000000000047886 */ /* 0x000fe400038e0100 */
[----:B------:R-:W-:Y:S01]  /*4910*/  UFLO.U32 UR4, UR4 ;  /* 0x00000004000472bd */ /* 0x000fe200080e0000 */
[----:B------:R-:W2:Y:S01]  /*4920*/  REDUX UR6, R4 ;  /* 0x00000000040673c4 */ /* 0x000ea20000000000 */
[----:B------:R-:W-:-:S06]  /*4930*/  IMAD.U32 R0, RZ, RZ, UR5 ;  /* 0x00000005ff007e24 */ /* 0x000fcc000f8e00ff */
[----:B------:R4:W-:Y:S01]  /*4940*/  UTCATOMSWS.AND URZ, UR5 ;  /* 0x0000000500ff79e3 */ /* 0x0009e20008000000 */
[----:B------:R-:W3:Y:S01]  /*4950*/  REDUX UR7, R0 ;  /* 0x00000000000773c4 */ /* 0x000ee20000000000 */
[----:B-1----:R-:W-:Y:S01]  /*4960*/  ISETP.EQ.U32.AND P0, PT, R2, UR4, PT ;  /* 0x0000000402007c0c */ /* 0x002fe2000bf02070 */
[----:B--2---:R-:W-:Y:S01]  /*4970*/  IMAD.U32 R2, RZ, RZ, UR6 ;  /* 0x00000006ff027e24 */ /* 0x004fe2000f8e00ff */
[----:B---3--:R-:W-:-:S11]  /*4980*/  MOV R3, UR7 ;  /* 0x0000000700037c02 */ /* 0x008fd60008000f00 */
[----:B------:R4:W-:Y:S04]  /*4990*/  @P0 ATOMS.AND RZ, [UR8+0x14], R3 ;  /* 0x00001403ffff098c */ /* 0x0009e8000a800008 */
[----:B------:R4:W-:Y:S01]  /*49a0*/  @P0 ATOMS.AND RZ, [UR8+0x18], R2 ;  /* 0x00001802ffff098c */ /* 0x0009e2000a800008 */
[----:B------:R-:W-:Y:S05]  /*49b0*/  BRA `(.L_x_90) ;  /* 0x0000000000147947 */ /* 0x000fea0003800000 */
.L_x_89:
[----:B------:R-:W-:Y:S02]  /*49c0*/  MOV R2, 0x49e0 ;  /* 0x000049e000027802 */ /* 0x000fe40000000f00 */
[----:B---3-5:R-:W-:Y:S05]  /*49d0*/  CALL.REL.NOINC `($__internal_0_$__cuda_sm10x_tcgen05_guardrail_trap_col_being_dealloced_not_returned_by_alloc) ;  /* 0x0000006800b47944 */ /* 0x028fea0003c00000 */
[----:B------:R-:W-:Y:S05]  /*49e0*/  BRA `(.L_x_90) ;  /* 0x0000000000087947 */ /* 0x000fea0003800000 */
.L_x_88:
[----:B------:R-:W-:Y:S02]  /*49f0*/  MOV R2, 0x4a10 ;  /* 0x00004a1000027802 */ /* 0x000fe40000000f00 */
[----:B---3-5:R-:W-:Y:S05]  /*4a00*/  CALL.REL.NOINC `($__internal_2_$__cuda_sm10x_tcgen05_guardrail_trap_unallocated_columns_being_dealloced) ;  /* 0x0000006800c07944 */ /* 0x028fea0003c00000 */
.L_x_90:
[----:B------:R-:W-:Y:S01]  /*4a10*/  NOP ;  /* 0x0000000000007918 */ /* 0x000fe20000000000 */
[----:B----4-:R-:W-:Y:S05]  /*4a20*/  EXIT ;  /* 0x000000000000794d */ /* 0x010fea0003800000 */
.L_x_72:
[----:B------:R-:W-:-:S09]  /*4a30*/  UISETP.NE.OR UP0, UPT, UR17, 0x3, !UP3 ;  /* 0x000000031100788c */ /* 0x000fd2000df05670 */
[----:B------:R-:W-:Y:S05]  /*4a40*/  BRA.U UP0, `(.L_x_91) ;  /* 0x0000001100587547 */ /* 0x000fea000b800000 */
[----:B------:R-:W2:Y:S01]  /*4a50*/  S2UR UR10, SR_CgaCtaId ;  /* 0x00000000000a79c3 */ /* 0x000ea20000008800 */
[----:B------:R-:W3:Y:S01]  /*4a60*/  LDCU UR31, c[0x0][0x370] ;  /* 0x00006e00ff1f77ac */ /* 0x000ee20008000800 */
[----:B------:R-:W-:Y:S02]  /*4a70*/  HFMA2 R13, -RZ, RZ, 0, 0 ;  /* 0x00000000ff0d7431 */ /* 0x000fe400000001ff */
[----:B------:R-:W-:Y:S01]  /*4a80*/  IMAD.MOV.U32 R15, RZ, RZ, 0x1 ;  /* 0x00000001ff0f7424 */ /* 0x000fe200078e00ff */
[----:B------:R-:W-:Y:S01]  /*4a90*/  MOV R7, 0x1000 ;  /* 0x0000100000077802 */ /* 0x000fe20000000f00 */
[----:B------:R-:W3:Y:S01]  /*4aa0*/  LDCU.128 UR44, c[0x0][0xb10] ;  /* 0x00016200ff2c77ac */ /* 0x000ee20008000c00 */
[----:B------:R-:W-:Y:S01]  /*4ab0*/  IMAD.MOV.U32 R14, RZ, RZ, RZ ;  /* 0x000000ffff0e7224 */ /* 0x000fe200078e00ff */
[----:B------:R-:W4:Y:S01]  /*4ac0*/  LDC.64 R16, c[0x0][0x348] ;  /* 0x0000d200ff107b82 */ /* 0x000f220000000a00 */
[----:B------:R-:W1:Y:S01]  /*4ad0*/  LDCU UR30, c[0x0][0x374] ;  /* 0x00006e80ff1e77ac */ /* 0x000e620008000800 */
[----:B------:R-:W2:Y:S06]  /*4ae0*/  LDCU UR15, c[0x0][0xb0c] ;  /* 0x00016180ff0f77ac */ /* 0x000eac0008000800 */
[----:B------:R-:W4:Y:S01]  /*4af0*/  LDC.64 R2, c[0x0][0x888] ;  /* 0x00022200ff027b82 */ /* 0x000f220000000a00 */
[----:B------:R-:W4:Y:S01]  /*4b00*/  LDCU UR49, c[0x0][0xb20] ;  /* 0x00016400ff3177ac */ /* 0x000f220008000800 */
[----:B------:R-:W4:Y:S06]  /*4b10*/  LDCU UR4, c[0x0][0xb30] ;  /* 0x00016600ff0477ac */ /* 0x000f2c0008000800 */
[----:B------:R-:W4:Y:S01]  /*4b20*/  LDC.64 R4, c[0x0][0x890] ;  /* 0x00022400ff047b82 */ /* 0x000f220000000a00 */
[----:B------:R-:W-:Y:S01]  /*4b30*/  UMOV UR21, 0x400 ;  /* 0x0000040000157882 */ /* 0x000fe20000000000 */
[----:B---3--:R-:W-:-:S02]  /*4b40*/  UIMAD.WIDE.U32 UR6, UR31, UR44, URZ ;  /* 0x0000002c1f0672a5 */ /* 0x008fc4000f8e00ff */
[----:B-1----:R-:W-:Y:S02]  /*4b50*/  UIMAD.WIDE.U32 UR8, UR30, UR47, URZ ;  /* 0x0000002f1e0872a5 */ /* 0x002fe4000f8e00ff */
[----:B--2---:R-:W-:Y:S02]  /*4b60*/  ULEA UR21, UR10, UR21, 0x18 ;  /* 0x000000150a157291 */ /* 0x004fe4000f8ec0ff */
[----:B------:R-:W-:Y:S02]  /*4b70*/  UPLOP3.LUT UP3, UPT, UPT, UPT, UPT, 0x40, 0x4 ;  /* 0x000000000004789c */ /* 0x000fe40003f6e870 */
[----:B------:R-:W-:Y:S02]  /*4b80*/  UIADD3 UR37, UPT, UPT, UR21, 0x158, URZ ;  /* 0x0000015815257890 */ /* 0x000fe4000fffe0ff */
[----:B------:R-:W-:Y:S02]  /*4b90*/  UIADD3 UR33, UPT, UPT, UR21, 0x140, URZ ;  /* 0x0000014015217890 */ /* 0x000fe4000fffe0ff */
[----:B------:R-:W-:-:S02]  /*4ba0*/  UIADD3 UR25, UPT, UPT, UR21, 0x148, URZ ;  /* 0x0000014815197890 */ /* 0x000fc4000fffe0ff */
[----:B------:R-:W-:Y:S01]  /*4bb0*/  UIADD3 UR17, UPT, UPT, UR21, 0x150, URZ ;  /* 0x0000015015117890 */ /* 0x000fe2000fffe0ff */
[----:B------:R-:W-:Y:S01]  /*4bc0*/  UMOV UR6, UR7 ;  /* 0x0000000700067c82 */ /* 0x000fe20008000000 */
[----:B------:R-:W-:Y:S01]  /*4bd0*/  UMOV UR41, UR9 ;  /* 0x0000000900297c82 */ /* 0x000fe20008000000 */
[----:B------:R-:W-:Y:S02]  /*4be0*/  UISETP.GE.AND UP0, UPT, UR42, 0x1, UPT ;  /* 0x000000012a00788c */ /* 0x000fe4000bf06270 */
[----:B------:R-:W-:Y:S01]  /*4bf0*/  UISETP.NE.AND UP4, UPT, UR42, 0x1, UPT ;  /* 0x000000012a00788c */ /* 0x000fe2000bf85270 */
[----:B------:R-:W1:Y:S01]  /*4c00*/  LDCU.64 UR22, c[0x0][0xb28] ;  /* 0x00016500ff1677ac */ /* 0x000e620008000a00 */
[----:B------:R-:W-:Y:S02]  /*4c10*/  UISETP.NE.AND UP6, UPT, UR15, 0x1, UPT ;  /* 0x000000010f00788c */ /* 0x000fe4000bfc5270 */
[----:B------:R-:W-:Y:S02]  /*4c20*/  UISETP.NE.AND UP5, UPT, UR46, 0x1, UPT ;  /* 0x000000012e00788c */ /* 0x000fe4000bfa5270 */
[----:B------:R-:W-:-:S02]  /*4c30*/  UPRMT UR37, UR10, 0x654, UR37 ;  /* 0x000006540a257896 */ /* 0x000fc40008000025 */
[----:B------:R-:W-:Y:S02]  /*4c40*/  USHF.R.U32.HI UR43, URZ, UR45, UR6 ;  /* 0x0000002dff2b7299 */ /* 0x000fe40008011606 */
[----:B------:R-:W-:Y:S02]  /*4c50*/  UPRMT UR40, UR10, 0x654, UR33 ;  /* 0x000006540a287896 */ /* 0x000fe40008000021 */
[----:B------:R-:W-:Y:S02]  /*4c60*/  UPRMT UR39, UR10, 0x654, UR25 ;  /* 0x000006540a277896 */ /* 0x000fe40008000019 */
[----:B------:R-:W-:Y:S02]  /*4c70*/  UPRMT UR38, UR10, 0x654, UR17 ;  /* 0x000006540a267896 */ /* 0x000fe40008000011 */
[----:B----4-:R-:W-:Y:S02]  /*4c80*/  USHF.R.U32.HI UR41, URZ, UR49, UR41 ;  /* 0x00000031ff297299 */ /* 0x010fe40008011629 */
[----:B------:R-:W-:-:S11]  /*4c90*/  UISETP.NE.AND UP2, UPT, UR4, 0x1, UPT ;  /* 0x000000010400788c */ /* 0x000fd6000bf45270 */
.L_x_102:
[C---:B------:R-:W-:Y:S02]  /*4ca0*/  LEA R12, R14.reuse, UR21, 0x3 ;  /* 0x000000150e0c7c11 */ /* 0x040fe4000f8e18ff */
[----:B------:R-:W-:Y:S02]  /*4cb0*/  SHF.L.U32 R9, R13, 0x1f, RZ ;  /* 0x0000001f0d097819 */ /* 0x000fe400000006ff */
[----:B------:R-:W-:Y:S02]  /*4cc0*/  LEA R10, R14, UR21, 0x4 ;  /* 0x000000150e0a7c11 */ /* 0x000fe4000f8e20ff */
[----:B--2---:R-:W2:Y:S02]  /*4cd0*/  SYNCS.PHASECHK.TRANS64.TRYWAIT P0, [R12+URZ+0x190], R9 ;  /* 0x000190090c0075a7 */ /* 0x004ea400080011ff */
[----:B--2---:R-:W-:Y:S05]  /*4ce0*/  @!P0 BRA `(.L_x_92) ;  /* 0x0000006000a48947 */ /* 0x004fea0003800000 */
.L_x_208:
[----:B--2---:R-:W2:Y:S01]  /*4cf0*/  LDS.128 R8, [R10+0x220] ;  /* 0x000220000a087984 */ /* 0x004ea20000000c00 */
[----:B------:R-:W-:Y:S01]  /*4d00*/  UISETP.GE.AND UP0, UPT, UR42, 0x1, UPT ;  /* 0x000000012a00788c */ /* 0x000fe2000bf06270 */
[----:B------:R-:W-:Y:S01]  /*4d10*/  @!PT LDS RZ, [RZ] ;  /* 0x00000000fffff984 */ /* 0x000fe20000000800 */
[----:B------:R-:W-:Y:S01]  /*4d20*/  @!PT LDS RZ, [RZ] ;  /* 0x00000000fffff984 */ /* 0x000fe20000000800 */
[----:B------:R-:W-:Y:S01]  /*4d30*/  @!PT LDS RZ, [RZ] ;  /* 0x00000000fffff984 */ /* 0x000fe20000000800 */
[----:B------:R-:W-:Y:S01]  /*4d40*/  @!PT LDS RZ, [RZ] ;  /* 0x00000000fffff984 */ /* 0x000fe20000000800 */
[----:B------:R3:W-:Y:S06]  /*4d50*/  MEMBAR.ALL.CTA ;  /* 0x0000000000007992 */ /* 0x0007ec0000008000 */
[----:B---3--:R-:W3:Y:S01]  /*4d60*/  FENCE.VIEW.ASYNC.S ;  /* 0x00000000000073c6 */ /* 0x008ee20000000000 */
[----:B--2---:R-:W-:Y:S11]  /*4d70*/  LOP3.LUT P0, RZ, R10, 0x1, RZ, 0xc0, !PT ;  /* 0x000000010aff7812 */ /* 0x004ff6000780c0ff */
[----:B------:R-:W-:Y:S02]  /*4d80*/  @!UPT UIADD3 URZ, UPT, UPT, URZ, URZ, URZ ;  /* 0x000000fffffff290 */ /* 0x000fe4000fffe0ff */
[----:B---3--:R-:W-:Y:S01]  /*4d90*/  VOTEU.ANY UP1, P0 ;  /* 0x0000000000ff7886 */ /* 0x008fe20000020100 */
[----:B------:R-:W-:Y:S11]  /*4da0*/  PLOP3.LUT P0, PT, PT, PT, UP1, 0x80, 0x8 ;  /* 0x000000000008781c */ /* 0x000ff60003f0f018 */
[----:B------:R-:W-:Y:S02]  /*4db0*/  @!UPT UIADD3 URZ, UPT, UPT, URZ, URZ, URZ ;  /* 0x000000fffffff290 */ /* 0x000fe4000fffe0ff */
[----:B------:R-:W-:Y:S02]  /*4dc0*/  @P0 SHF.R.U32.HI R0, RZ, 0x10, R9 ;  /* 0x00000010ff000819 */ /* 0x000fe40000011609 */
[----:B------:R-:W-:Y:S02]  /*4dd0*/  @P0 MOV R6, R8 ;  /* 0x0000000800060202 */ /* 0x000fe40000000f00 */
[----:B------:R-:W-:Y:S01]  /*4de0*/  @P0 R2UR UR4, R0 ;  /* 0x00000000000402ca */ /* 0x000fe200000e0000 */
[----:B------:R-:W-:Y:S01]  /*4df0*/  VIADD R0, R12, 0x1a0 ;  /* 0x000001a00c007836 */ /* 0x000fe20000000000 */
[----:B------:R-:W-:Y:S02]  /*4e00*/  @P0 LOP3.LUT R8, R9, 0xffff, RZ, 0xc0, !PT ;  /* 0x0000ffff09080812 */ /* 0x000fe400078ec0ff */
[----:B------:R-:W-:Y:S02]  /*4e10*/  @P0 R2UR UR6, R6 ;  /* 0x00000000060602ca */ /* 0x000fe400000e0000 */
[----:B------:R-:W-:Y:S02]  /*4e20*/  PRMT R0, RZ, 0x654, R0 ;  /* 0x00000654ff007816 */ /* 0x000fe40000000000 */
[----:B------:R-:W-:Y:S02]  /*4e30*/  @P0 R2UR UR5, R8 ;  /* 0x00000000080502ca */ /* 0x000fe400000e0000 */
[----:B------:R2:W-:Y:S03]  /*4e40*/  SYNCS.ARRIVE.TRANS64.RED.A1T0 RZ, [R0+URZ], RZ ;  /* 0x000000ff00ff79a7 */ /* 0x0005e600081004ff */
[----:B------:R-:W-:Y:S04]  /*4e50*/  @UP1 UMOV UR29, UR4 ;  /* 0x00000004001d1c82 */ /* 0x000fe80008000000 */
[----:B------:R-:W-:Y:S04]  /*4e60*/  @UP1 UMOV UR14, UR6 ;  /* 0x00000006000e1c82 */ /* 0x000fe80008000000 */
[----:B------:R-:W-:Y:S01]  /*4e70*/  @UP1 UMOV UR13, UR5 ;  /* 0x00000005000d1c82 */ /* 0x000fe20008000000 */
[----:B------:R-:W-:Y:S05]  /*4e80*/  BRA.U !UP0, `(.L_x_93) ;  /* 0x0000000108a47547 */ /* 0x000fea000b800000 */
[----:B------:R-:W-:Y:S02]  /*4e90*/  UIMAD.WIDE.U32 UR18, UR13, UR47, URZ ;  /* 0x0000002f0d1272a5 */ /* 0x000fe4000f8e00ff */
[----:B------:R-:W-:Y:S02]  /*4ea0*/  UIMAD.WIDE.U32 UR26, UR14, UR44, URZ ;  /* 0x0000002c0e1a72a5 */ /* 0x000fe4000f8e00ff */
[----:B------:R-:W-:Y:S02]  /*4eb0*/  USEL UR4, UR30, UR41, !UP5 ;  /* 0x000000291e047287 */ /* 0x000fe4000e800000 */
[----:B------:R-:W-:Y:S02]  /*4ec0*/  USEL UR7, UR31, UR43, !UP6 ;  /* 0x0000002b1f077287 */ /* 0x000fe4000f000000 */
[----:B-1----:R-:W-:Y:S02]  /*4ed0*/  UIMAD.WIDE.U32 UR8, UR4, UR22, URZ ;  /* 0x00000016040872a5 */ /* 0x002fe4000f8e00ff */
[----:B------:R-:W-:Y:S01]  /*4ee0*/  UIMAD.WIDE.U32 UR10, UR7, UR22, URZ ;  /* 0x00000016070a72a5 */ /* 0x000fe2000f8e00ff */
[----:B------:R-:W-:Y:S02]  /*4ef0*/  UMOV UR5, UR19 ;  /* 0x0000001300057c82 */ /* 0x000fe40008000000 */
[----:B------:R-:W-:Y:S03]  /*4f00*/  USHF.R.U32.HI UR6, URZ, UR49, UR5 ;  /* 0x00000031ff067299 */ /* 0x000fe60008011605 */
[----:B------:R-:W-:Y:S01]  /*4f10*/  UMOV UR5, UR27 ;  /* 0x0000001b00057c82 */ /* 0x000fe20008000000 */
[----:B------:R-:W-:Y:S02]  /*4f20*/  USEL UR6, UR13, UR6, !UP5 ;  /* 0x000000060d067287 */ /* 0x000fe4000e800000 */
[----:B------:R-:W-:Y:S03]  /*4f30*/  USHF.R.U32.HI UR12, URZ, UR45, UR5 ;  /* 0x0000002dff0c7299 */ /* 0x000fe60008011605 */
[----:B------:R-:W-:Y:S02]  /*4f40*/  UMOV UR5, UR9 ;  /* 0x0000000900057c82 */ /* 0x000fe40008000000 */
[----:B------:R-:W-:Y:S03]  /*4f50*/  @UP4 USHF.R.U32.HI UR4, URZ, UR23, UR5 ;  /* 0x00000017ff044299 */ /* 0x000fe60008011605 */
[----:B------:R-:W-:Y:S01]  /*4f60*/  UMOV UR5, UR11 ;  /* 0x0000000b00057c82 */ /* 0x000fe20008000000 */
[----:B------:R-:W-:Y:S02]  /*4f70*/  UIMAD UR4, UR42, UR4, URZ ;  /* 0x000000042a0472a4 */ /* 0x000fe4000f8e02ff */
[----:B------:R-:W-:Y:S02]  /*4f80*/  @UP4 USHF.R.U32.HI UR7, URZ, UR23, UR5 ;  /* 0x00000017ff074299 */ /* 0x000fe40008011605 */
[----:B------:R-:W-:Y:S02]  /*4f90*/  UIMAD.WIDE.U32 UR10, UR6, UR22, URZ ;  /* 0x00000016060a72a5 */ /* 0x000fe4000f8e00ff */
[----:B------:R-:W-:Y:S02]  /*4fa0*/  USEL UR5, UR14, UR12, !UP6 ;  /* 0x0000000c0e057287 */ /* 0x000fe4000f000000 */
[----:B------:R-:W-:Y:S02]  /*4fb0*/  UIMAD UR8, UR42, UR7, URZ ;  /* 0x000000072a0872a4 */ /* 0x000fe4000f8e02ff */
[----:B------:R-:W-:Y:S03]  /*4fc0*/  UISETP.GE.AND UP0, UPT, UR6, UR4, UPT ;  /* 0x000000040600728c */ /* 0x000fe6000bf06270 */
[----:B------:R-:W-:Y:S01]  /*4fd0*/  UMOV UR4, UR11 ;  /* 0x0000000b00047c82 */ /* 0x000fe20008000000 */
[----:B------:R-:W-:Y:S02]  /*4fe0*/  UISETP.GE.OR UP0, UPT, UR5, UR8, UP0 ;  /* 0x000000080500728c */ /* 0x000fe40008706670 */
[----:B------:R-:W-:Y:S02]  /*4ff0*/  USHF.R.U32.HI UR4, URZ, UR23, UR4 ;  /* 0x00000017ff047299 */ /* 0x000fe40008011604 */
[----:B------:R-:W-:Y:S02]  /*5000*/  UIMAD.WIDE.U32 UR8, UR5, UR22, URZ ;  /* 0x00000016050872a5 */ /* 0x000fe4000f8e00ff */
[----:B------:R-:W-:Y:S04]  /*5010*/  USEL UR10, UR6, UR4, !UP4 ;  /* 0x00000004060a7287 */ /* 0x000fe8000e000000 */
[----:B------:R-:W-:Y:S01]  /*5020*/  UIADD3 UR11, UPT, UPT, -UR10, URZ, URZ ;  /* 0x000000ff0a0b7290 */ /* 0x000fe2000fffe1ff */
[----:B------:R-:W-:Y:S02]  /*5030*/  @!UP0 UMOV UR4, UR9 ;  /* 0x0000000900048c82 */ /* 0x000fe40008000000 */
[----:B------:R-:W-:Y:S02]  /*5040*/  @!UP0 USHF.R.U32.HI UR4, URZ, UR23, UR4 ;  /* 0x00000017ff048299 */ /* 0x000fe40008011604 */
[----:B------:R-:W-:Y:S02]  /*5050*/  UIMAD UR8, UR42, UR11, UR6 ;  /* 0x0000000b2a0872a4 */ /* 0x000fe4000f8e0206 */
[----:B------:R-:W-:Y:S04]  /*5060*/  @!UP0 USEL UR4, UR5, UR4, !UP4 ;  /* 0x0000000405048287 */ /* 0x000fe8000e000000 */
[----:B------:R-:W-:Y:S02]  /*5070*/  @!UP0 UIMAD UR8, UR7, UR8, UR4 ;  /* 0x00000008070882a4 */ /* 0x000fe4000f8e0204 */
[----:B------:R-:W-:Y:S02]  /*5080*/  @!UP0 UIADD3 UR9, UPT, UPT, UR10, -UR4, URZ ;  /* 0x800000040a098290 */ /* 0x000fe4000fffe0ff */
[----:B------:R-:W-:Y:S02]  /*5090*/  UIADD3 UR4, UPT, UPT, -UR5, URZ, URZ ;  /* 0x000000ff05047290 */ /* 0x000fe4000fffe1ff */
[----:B------:R-:W-:Y:S02]  /*50a0*/  UIADD3 UR7, UPT, UPT, -UR6, URZ, URZ ;  /* 0x000000ff06077290 */ /* 0x000fe4000fffe1ff */
[----:B------:R-:W-:Y:S02]  /*50b0*/  @!UP0 UIMAD UR6, UR9, UR42, UR5 ;  /* 0x0000002a090682a4 */ /* 0x000fe4000f8e0205 */
[----:B------:R-:W-:Y:S02]  /*50c0*/  UIMAD UR14, UR15, UR4, UR14 ;  /* 0x000000040f0e72a4 */ /* 0x000fe4000f8e020e */
[----:B------:R-:W-:Y:S01]  /*50d0*/  UIMAD UR13, UR46, UR7, UR13 ;  /* 0x000000072e0d72a4 */ /* 0x000fe2000f8e020d */
[----:B------:R-:W-:Y:S02]  /*50e0*/  @!UP0 UMOV UR5, UR8 ;  /* 0x0000000800058c82 */ /* 0x000fe40008000000 */
[----:B------:R-:W-:Y:S02]  /*50f0*/  UIMAD UR14, UR5, UR15, UR14 ;  /* 0x0000000f050e72a4 */ /* 0x000fe4000f8e020e */
[----:B------:R-:W-:Y:S11]  /*5100*/  UIMAD UR13, UR6, UR46, UR13 ;  /* 0x0000002e060d72a4 */ /* 0x000ff6000f8e020d */
[----:B------:R-:W-:Y:S01]  /*5110*/  @!UPT UIADD3 URZ, UPT, UPT, URZ, URZ, URZ ;  /* 0x000000fffffff290 */ /* 0x000fe2000fffe0ff */
.L_x_93:
[----:B------:R-:W3:Y:S01]  /*5120*/  @!UP2 LDCU.128 UR8, c[0x0][0xb10] ;  /* 0x00016200ff08a7ac */ /* 0x000ee20008000c00 */
[C---:B------:R-:W-:Y:S02]  /*5130*/  ISETP.NE.U32.AND P1, PT, R4.reuse, RZ, PT ;  /* 0x000000ff0400720c */ /* 0x040fe40003f25070 */
[----:B------:R-:W-:Y:S02]  /*5140*/  ISETP.NE.U32.AND P0, PT, R4, RZ, PT ;  /* 0x000000ff0400720c */ /* 0x000fe40003f05070 */
[C---:B------:R-:W-:Y:S02]  /*5150*/  ISETP.NE.AND.EX P1, PT, R5.reuse, RZ, PT, P1 ;  /* 0x000000ff0500720c */ /* 0x040fe40003f25310 */
[----:B------:R-:W-:Y:S01]  /*5160*/  ISETP.NE.AND.EX P0, PT, R5, RZ, PT, P0 ;  /* 0x000000ff0500720c */ /* 0x000fe20003f05300 */
[----:B------:R-:W4:Y:S01]  /*5170*/  @!UP2 LDCU UR5, c[0x0][0xb0c] ;  /* 0x00016180ff05a7ac */ /* 0x000f220008000800 */
[----:B------:R-:W-:Y:S01]  /*5180*/  SHF.L.U32 R9, R15, 0x1f, RZ ;  /* 0x0000001f0f097819 */ /* 0x000fe200000006ff */
[----:B------:R-:W-:Y:S02]  /*5190*/  USHF.L.U32 UR35, UR16, 0x6, URZ ;  /* 0x0000000610237899 */ /* 0x000fe400080006ff */
[----:B------:R-:W-:Y:S02]  /*51a0*/  USHF.L.U32 UR34, UR20, 0x8, URZ ;  /* 0x0000000814227899 */ /* 0x000fe400080006ff */
[----:B---3--:R-:W-:Y:S07]  /*51b0*/  UIMAD.WIDE.U32 UR6, UR14, UR8, URZ ;  /* 0x000000080e0672a5 */ /* 0x008fee000f8e00ff */
[----:B------:R-:W-:Y:S01]  /*51c0*/  @!UP2 UMOV UR4, UR7 ;  /* 0x000000070004ac82 */ /* 0x000fe20008000000 */
[----:B----4-:R-:W-:Y:S02]  /*51d0*/  @!UP2 UISETP.NE.AND UP0, UPT, UR5, 0x1, UPT ;  /* 0x000000010500a88c */ /* 0x010fe4000bf05270 */
[----:B------:R-:W-:Y:S02]  /*51e0*/  @!UP2 USHF.R.U32.HI UR4, URZ, UR9, UR4 ;  /* 0x00000009ff04a299 */ /* 0x000fe40008011604 */
[----:B------:R-:W-:Y:S02]  /*51f0*/  UIMAD.WIDE.U32 UR6, UR13, UR11, URZ ;  /* 0x0000000b0d0672a5 */ /* 0x000fe4000f8e00ff */
[----:B------:R-:W-:Y:S02]  /*5200*/  @!UP2 USEL UR8, UR14, UR4, !UP0 ;  /* 0x000000040e08a287 */ /* 0x000fe4000c000000 */
[----:B------:R-:W-:Y:S03]  /*5210*/  @!UP2 UISETP.NE.AND UP0, UPT, UR10, 0x1, UPT ;  /* 0x000000010a00a88c */ /* 0x000fe6000bf05270 */
[----:B------:R-:W-:Y:S02]  /*5220*/  @!UP2 UMOV UR6, UR7 ;  /* 0x000000070006ac82 */ /* 0x000fe40008000000 */
[----:B------:R-:W3:Y:S02]  /*5230*/  @!UP2 LDCU UR4, c[0x0][0xb20] ;  /* 0x00016400ff04a7ac */ /* 0x000ee40008000800 */
[----:B---3--:R-:W-:Y:S04]  /*5240*/  @!UP2 USHF.R.U32.HI UR6, URZ, UR4, UR6 ;  /* 0x00000004ff06a299 */ /* 0x008fe80008011606 */
[----:B------:R-:W-:Y:S04]  /*5250*/  @!UP2 USEL UR6, UR13, UR6, !UP0 ;  /* 0x000000060d06a287 */ /* 0x000fe8000c000000 */
[----:B------:R-:W-:Y:S02]  /*5260*/  @!UP2 UIADD3 UR4, UPT, UPT, -UR8, UR6, URZ ;  /* 0x000000060804a290 */ /* 0x000fe4000fffe1ff */
[----:B------:R-:W-:Y:S02]  /*5270*/  @!UP2 UIADD3 UR6, UPT, UPT, UR8, -UR6, URZ ;  /* 0x800000060806a290 */ /* 0x000fe4000fffe0ff */
[----:B------:R-:W-:Y:S02]  /*5280*/  @!UP2 UIMAD UR14, UR4, UR5, UR14 ;  /* 0x00000005040ea2a4 */ /* 0x000fe4000f8e020e */
[----:B------:R-:W-:Y:S01]  /*5290*/  @!UP2 UIMAD UR13, UR6, UR10, UR13 ;  /* 0x0000000a060da2a4 */ /* 0x000fe2000f8e020d */
[----:B------:R-:W-:Y:S11]  /*52a0*/  BRA.U UP3, `(.L_x_94) ;  /* 0x0000000103107547 */ /* 0x000ff6000b800000 */
[----:B--2---:R-:W-:Y:S04]  /*52b0*/  MOV R0, UR48 ;  /* 0x0000003000007c02 */ /* 0x004fe80008000f00 */
[----:B------:R-:W-:Y:S04]  /*52c0*/  SHF.L.U32 R11, R0, 0x1f, RZ ;  /* 0x0000001f000b7819 */ /* 0x000fe800000006ff */
[----:B------:R-:W2:Y:S02]  /*52d0*/  SYNCS.PHASECHK.TRANS64.TRYWAIT P2, [UR21+0x188], R11 ;  /* 0x0001880bff0075a7 */ /* 0x000ea40008041115 */
[----:B--2---:R-:W-:Y:S05]  /*52e0*/  @!P2 BRA `(.L_x_95) ;  /* 0x0000005c0038a947 */ /* 0x004fea0003800000 */
.L_x_94:
[----:B------:R-:W-:Y:S05]  /*52f0*/  @!P1 BRA `(.L_x_96) ;  /* 0x0000000000309947 */ /* 0x000fea0003800000 */
[----:B------:R-:W-:Y:S01]  /*5300*/  ISETP.NE.U32.AND P1, PT, R2, RZ, PT ;  /* 0x000000ff0200720c */ /* 0x000fe20003f25070 */
[----:B------:R-:W3:Y:S01]  /*5310*/  LDCU.64 UR4, c[0x0][0x358] ;  /* 0x00006b00ff0477ac */ /* 0x000ee20008000a00 */
[----:B------:R-:W-:Y:S02]  /*5320*/  IMAD.MOV.U32 R85, RZ, RZ, 0x1 ;  /* 0x00000001ff557424 */ /* 0x000fe400078e00ff */
[----:B------:R-:W-:Y:S11]  /*5330*/  ISETP.NE.AND.EX P1, PT, R3, RZ, PT, P1 ;  /* 0x000000ff0300720c */ /* 0x000ff60003f25310 */
[----:B------:R-:W-:Y:S02]  /*5340*/  @!UPT UIADD3 URZ, UPT, UPT, URZ, URZ, URZ ;  /* 0x000000fffffff290 */ /* 0x000fe4000fffe0ff */
[----:B--2---:R-:W2:Y:S01]  /*5350*/  @P1 LDC.64 R10, c[0x0][0x888] ;  /* 0x00022200ff0a1b82 */ /* 0x004ea20000000a00 */
[----:B------:R-:W-:Y:S04]  /*5360*/  @P1 IMAD R0, R4, UR36, RZ ;  /* 0x0000002404001c24 */ /* 0x000fe8000f8e02ff */
[----:B--2---:R-:W-:Y:S04]  /*5370*/  @P1 IMAD.WIDE R10, R0, 0x4, R10 ;  /* 0x00000004000a1825 */ /* 0x004fe800078e020a */
[----:B------:R-:W-:Y:S01]  /*5380*/  HFMA2 R0, -RZ, RZ, 0, 5.9604644775390625e-08 ;  /* 0x00000001ff007431 */ /* 0x000fe200000001ff */
[----:B---3-5:R3:W5:Y:S04]  /*5390*/  @P1 LDG.E R41, desc[UR4][R10.64] ;  /* 0x000000040a291981 */ /* 0x028768000c1e1900 */
[----:B------:R-:W-:Y:S01]  /*53a0*/  @!P1 PRMT R85, R0, 0x7610, R85 ;  /* 0x0000761000559816 */ /* 0x000fe20000000055 */
[----:B---3--:R-:W4:Y:S06]  /*53b0*/  @!P1 LDC R41, c[0x0][0x880] ;  /* 0x00022000ff299b82 */ /* 0x008f2c0000000800 */
.L_x_96:
[----:B----45:R-:W-:Y:S01]  /*53c0*/  @!P0 FSETP.EQ.AND P1, PT, R41, RZ, PT ;  /* 0x000000ff2900820b */ /* 0x030fe20003f22000 */
[----:B------:R-:W-:Y:S01]  /*53d0*/  @!UPT UIADD3 URZ, UPT, UPT, URZ, URZ, URZ ;  /* 0x000000fffffff290 */ /* 0x000fe2000fffe0ff */
[----:B------:R-:W-:Y:S11]  /*53e0*/  @!P0 BRA `(.L_x_97) ;  /* 0x0000000000188947 */ /* 0x000ff60003800000 */
[----:B------:R-:W-:Y:S02]  /*53f0*/  LOP3.LUT P0, RZ, R85, 0xff, RZ, 0xc0, !PT ;  /* 0x000000ff55ff7812 */ /* 0x000fe4000780c0ff */
[----:B------:R-:W-:Y:S04]  /*5400*/  ISETP.NE.U32.AND P1, PT, R2, RZ, PT ;  /* 0x000000ff0200720c */ /* 0x000fe80003f25070 */
[----:B------:R-:W-:Y:S04]  /*5410*/  ISETP.NE.AND.EX P1, PT, R3, RZ, PT, P1 ;  /* 0x000000ff0300720c */ /* 0x000fe80003f25310 */
[----:B------:R-:W-:Y:S03]  /*5420*/  PLOP3.LUT P1, PT, P1, PT, PT, 0x8, 0x80 ;  /* 0x000000000080781c */ /* 0x000fe60000f2e170 */
[----:B------:R-:W-:Y:S11]  /*5430*/  @P0 FSETP.EQ.AND P1, PT, R41, RZ, PT ;  /* 0x000000ff2900020b */ /* 0x000ff60003f22000 */
[----:B------:R-:W-:Y:S02]  /*5440*/  @!UPT UIADD3 URZ, UPT, UPT, URZ, URZ, URZ ;  /* 0x000000fffffff290 */ /* 0x000fe4000fffe0ff */
.L_x_97:
[----:B------:R-:W3:Y:S01]  /*5450*/  SYNCS.PHASECHK.TRANS64.TRYWAIT P2, [UR21+0x160], R9 ;  /* 0x00016009ff0075a7 */ /* 0x000ee20008041115 */
[----:B------:R-:W-:Y:S04]  /*5460*/  ELECT P0, URZ, PT ;  /* 0x0000000000ff782f */ /* 0x000fe80003800000 */
[----:B------:R-:W-:Y:S11]  /*5470*/  PLOP3.LUT P1, PT, P1, P0, PT, 0xf2, 0x2f ;  /* 0x00000000002f781c */ /* 0x000ff60000f21e72 */
[----:B------:R-:W-:Y:S02]  /*5480*/  @!UPT UIADD3 URZ, UPT, UPT, URZ, URZ, URZ ;  /* 0x000000fffffff290 */ /* 0x000fe4000fffe0ff */
[----:B------:R-:W-:Y:S05]  /*5490*/  @!P1 IADD3 R8, P0, PT, R16, 0x580, RZ ;  /* 0x0000058010089810 */ /* 0x000fea0007f1e0ff */
[----:B------:R-:W-:Y:S01]  /*54a0*/  @!P1 IMAD.X R6, RZ, RZ, R17, P0 ;  /* 0x000000ffff069224 */ /* 0x000fe200000e0611 */
[----:B---3--:R-:W-:Y:S07]  /*54b0*/  @!P2 BRA `(.L_x_98) ;  /* 0x0000005800dca947 */ /* 0x008fee0003800000 */
.L_x_211:
[----:B------:R-:W-:Y:S01]  /*54c0*/  @!P1 R2UR UR5, R8 ;  /* 0x00000000080592ca */ /* 0x000fe200000e0000 */
[----:B------:R-:W-:Y:S01]  /*54d0*/  VOTEU.ALL UP0, P1 ;  /* 0x0000000000ff7886 */ /* 0x000fe20000800000 */
[----:B------:R-:W-:Y:S01]  /*54e0*/  @!P1 R2UR UR4, R6 ;  /* 0x00000000060492ca */ /* 0x000fe200000e0000 */
[----:B--2---:R-:W-:Y:S01]  /*54f0*/  @!P1 IMAD.MOV.U32 R0, RZ, RZ, 0x1000 ;  /* 0x00001000ff009424 */ /* 0x004fe200078e00ff */
[----:B------:R-:W-:Y:S01]  /*5500*/  UMOV UR6, 0x0 ;  /* 0x0000000000067882 */ /* 0x000fe20000000000 */
[----:B------:R-:W-:Y:S01]  /*5510*/  UMOV UR7, 0x10000000 ;  /* 0x1000000000077882 */ /* 0x000fe20000000000 */
[----:B------:R-:W-:Y:S01]  /*5520*/  @!UP0 UIADD3 UR32, UPT, UPT, UR21, 0x400, URZ ;  /* 0x0000040015208890 */ /* 0x000fe2000fffe0ff */
[----:B------:R-:W-:Y:S01]  /*5530*/  @!P1 IADD3 R8, P0, PT, R16, 0x580, RZ ;  /* 0x0000058010089810 */ /* 0x000fe20007f1e0ff */
[----:B------:R-:W-:Y:S04]  /*5540*/  VOTEU.ALL UP0, P1 ;  /* 0x0000000000ff7886 */ /* 0x000fe80000800000 */
[----:B------:R-:W-:Y:S02]  /*5550*/  @!P1 IMAD.X R6, RZ, RZ, R17, P0 ;  /* 0x000000ffff069224 */ /* 0x000fe400000e0611 */
[----:B------:R-:W-:Y:S02]  /*5560*/  IMAD.U32 R10, RZ, RZ, UR5 ;  /* 0x00000005ff0a7e24 */ /* 0x000fe4000f8e00ff */
[----:B------:R-:W-:Y:S03]  /*5570*/  IMAD.U32 R11, RZ, RZ, UR4 ;  /* 0x00000004ff0b7e24 */ /* 0x000fe6000f8e00ff */
[----:B------:R-:W-:Y:S02]  /*5580*/  @!P1 R2UR UR4, R10 ;  /* 0x000000000a0492ca */ /* 0x000fe400000e0000 */
[----:B------:R-:W-:Y:S11]  /*5590*/  @!P1 R2UR UR5, R11 ;  /* 0x000000000b0592ca */ /* 0x000ff600000e0000 */
[----:B------:R-:W-:Y:S02]  /*55a0*/  @!UPT UIADD3 URZ, UPT, UPT, URZ, URZ, URZ ;  /* 0x000000fffffff290 */ /* 0x000fe4000fffe0ff */
[----:B------:R2:W-:Y:S01]  /*55b0*/  @!UP0 UTMALDG.3D [UR32], [UR4], desc[UR6] ;  /* 0x00000620040085b4 */ /* 0x0005e20008011000 */
[----:B------:R2:W-:Y:S01]  /*55c0*/  @!P1 SYNCS.ARRIVE.TRANS64.RED.A0TR RZ, [UR21+0x140], R0 ;  /* 0x00014000ffff99a7 */ /* 0x0005e20008300415 */
[----:B------:R-:W-:Y:S01]  /*55d0*/  SYNCS.ARRIVE.TRANS64.RED.A1T0 RZ, [UR40], RZ ;  /* 0x000000ffffff79a7 */ /* 0x000fe20008100428 */
[----:B------:R-:W3:Y:S02]  /*55e0*/  SYNCS.PHASECHK.TRANS64.TRYWAIT P2, [UR21+0x168], R9 ;  /* 0x00016809ff0075a7 */ /* 0x000ee40008041115 */
[----:B--23--:R-:W-:Y:S05]  /*55f0*/  @!P2 BRA `(.L_x_99) ;  /* 0x0000005800a4a947 */ /* 0x00cfea0003800000 */
.L_x_213:
        /* <DEDUP_REMOVED lines=8> */
[----:B------:R-:W-:Y:S01]  /*5680*/  @!UP0 UIADD3 UR24, UPT, UPT, UR21, 0x1400, URZ ;  /* 0x0000140015188890 */ /* 0x000fe2000fffe0ff */
[----:B------:R-:W-:Y:S01]  /*5690*/  VOTEU.ALL UP0, P1 ;  /* 0x0000000000ff7886 */ /* 0x000fe20000800000 */
[----:B------:R-:W-:Y:S01]  /*56a0*/  UMOV UR27, UR35 ;  /* 0x00000023001b7c82 */ /* 0x000fe20008000000 */
[----:B------:R-:W-:Y:S02]  /*56b0*/  UMOV UR28, UR36 ;  /* 0x00000024001c7c82 */ /* 0x000fe40008000000 */
[----:B------:R-:W-:Y:S02]  /*56c0*/  IMAD.U32 R10, RZ, RZ, UR5 ;  /* 0x00000005ff0a7e24 */ /* 0x000fe4000f8e00ff */
[----:B------:R-:W-:Y:S02]  /*56d0*/  IMAD.U32 R11, RZ, RZ, UR4 ;  /* 0x00000004ff0b7e24 */ /* 0x000fe4000f8e00ff */
[----:B------:R-:W-:Y:S01]  /*56e0*/  @!P1 IMAD.X R6, RZ, RZ, R17, P0 ;  /* 0x000000ffff069224 */ /* 0x000fe200000e0611 */
        /* <DEDUP_REMOVED lines=8> */
.L_x_215:
[----:B------:R-:W-:Y:S01]  /*5770*/  @!P1 R2UR UR5, R8 ;  /* 0x00000000080592ca */ /* 0x000fe200000e0000 */
[----:B------:R-:W-:Y:S01]  /*5780*/  VOTEU.ALL UP0, P1 ;  /* 0x0000000000ff7886 */ /* 0x000fe20000800000 */
[----:B------:R-:W-:Y:S01]  /*5790*/  @!P1 R2UR UR4, R6 ;  /* 0x00000000060492ca */ /* 0x000fe200000e0000 */
[----:B--2---:R-:W-:Y:S01]  /*57a0*/  @!P1 IMAD.MOV.U32 R0, RZ, RZ, 0x1000 ;  /* 0x00001000ff009424 */ /* 0x004fe200078e00ff */
[----:B------:R-:W-:Y:S01]  /*57b0*/  UMOV UR6, 0x0 ;  /* 0x0000000000067882 */ /* 0x000fe20000000000 */
[----:B------:R-:W-:Y:S01]  /*57c0*/  UMOV UR7, 0x10000000 ;  /* 0x1000000000077882 */ /* 0x000fe20000000000 */
[----:B------:R-:W-:Y:S01]  /*57d0*/  @!UP0 UIADD3 UR18, UPT, UPT, UR34, 0x80, URZ ;  /* 0x0000008022128890 */ /* 0x000fe2000fffe0ff */
[----:B------:R-:W-:Y:S01]  /*57e0*/  VIADD R14, R14, 0x1 ;  /* 0x000000010e0e7836 */ /* 0x000fe20000000000 */
[----:B------:R-:W-:Y:S01]  /*57f0*/  @!UP0 UIADD3 UR16, UPT, UPT, UR21, 0x2400, URZ ;  /* 0x0000240015108890 */ /* 0x000fe2000fffe0ff */
[----:B------:R-:W-:Y:S01]  /*5800*/  VOTEU.ALL UP0, P1 ;  /* 0x0000000000ff7886 */ /* 0x000fe20000800000 */
[----:B------:R-:W-:Y:S01]  /*5810*/  UMOV UR19, UR35 ;  /* 0x0000002300137c82 */ /* 0x000fe20008000000 */
[----:B------:R-:W-:Y:S02]  /*5820*/  UMOV UR20, UR36 ;  /* 0x0000002400147c82 */ /* 0x000fe40008000000 */
        /* <DEDUP_REMOVED lines=10> */
.L_x_217:
[----:B------:R-:W-:Y:S01]  /*58d0*/  @!P1 IADD3 R6, P0, PT, R16, 0x580, RZ ;  /* 0x0000058010069810 */ /* 0x000fe20007f1e0ff */
[----:B------:R-:W-:Y:S01]  /*58e0*/  VOTEU.ALL UP0, P1 ;  /* 0x0000000000ff7886 */ /* 0x000fe20000800000 */
[----:B------:R-:W-:Y:S01]  /*58f0*/  UMOV UR6, 0x0 ;  /* 0x0000000000067882 */ /* 0x000fe20000000000 */
[----:B------:R-:W-:Y:S01]  /*5900*/  UMOV UR7, 0x10000000 ;  /* 0x1000000000077882 */ /* 0x000fe20000000000 */
[----:B------:R-:W-:Y:S01]  /*5910*/  @!P1 R2UR UR5, R6 ;  /* 0x00000000060592ca */ /* 0x000fe200000e0000 */
[----:B--2---:R-:W-:Y:S01]  /*5920*/  @!P1 IMAD.X R0, RZ, RZ, R17, P0 ;  /* 0x000000ffff009224 */ /* 0x004fe200000e0611 */
[----:B------:R-:W-:Y:S01]  /*5930*/  @!UP0 UIADD3 UR10, UPT, UPT, UR34, 0xc0, URZ ;  /* 0x000000c0220a8890 */ /* 0x000fe2000fffe0ff */
[----:B------:R-:W-:Y:S01]  /*5940*/  R2UR UR16, R87 ;  /* 0x00000000571072ca */ /* 0x000fe200000e0000 */
[----:B------:R-:W-:Y:S01]  /*5950*/  @!UP0 UIADD3 UR8, UPT, UPT, UR21, 0x3400, URZ ;  /* 0x0000340015088890 */ /* 0x000fe2000fffe0ff */
[----:B------:R-:W-:Y:S01]  /*5960*/  ISETP.NE.AND P0, PT, R14, 0x2, PT ;  /* 0x000000020e00780c */ /* 0x000fe20003f05270 */
[----:B------:R-:W-:Y:S01]  /*5970*/  @!UP0 UIADD3 UR9, UPT, UPT, UR21, 0x158, URZ ;  /* 0x0000015815098890 */ /* 0x000fe2000fffe0ff */
[----:B------:R-:W-:Y:S01]  /*5980*/  @!P1 R2UR UR4, R0 ;  /* 0x00000000000492ca */ /* 0x000fe200000e0000 */
[----:B------:R-:W-:Y:S01]  /*5990*/  VOTEU.ALL UP0, P1 ;  /* 0x0000000000ff7886 */ /* 0x000fe20000800000 */
[----:B------:R-:W-:Y:S01]  /*59a0*/  UMOV UR11, UR35 ;  /* 0x00000023000b7c82 */ /* 0x000fe20008000000 */
[----:B------:R-:W-:Y:S01]  /*59b0*/  UMOV UR12, UR36 ;  /* 0x00000024000c7c82 */ /* 0x000fe20008000000 */
[----:B------:R-:W-:Y:S01]  /*59c0*/  SEL R0, RZ, 0x1, P0 ;  /* 0x00000001ff007807 */ /* 0x000fe20000000000 */
[----:B------:R-:W-:Y:S01]  /*59d0*/  UPLOP3.LUT UP3, UPT, UPT, UPT, UPT, 0x80, 0x8 ;  /* 0x000000000008789c */ /* 0x000fe20003f6f070 */
[----:B------:R-:W-:Y:S01]  /*59e0*/  IMAD.U32 R8, RZ, RZ, UR5 ;  /* 0x00000005ff087e24 */ /* 0x000fe2000f8e00ff */
[----:B------:R-:W-:Y:S01]  /*59f0*/  LOP3.LUT R15, R15, 0x1, RZ, 0x3c, !PT ;  /* 0x000000010f0f7812 */ /* 0x000fe200078e3cff */
[----:B------:R-:W-:Y:S01]  /*5a00*/  UMOV UR36, UR29 ;  /* 0x0000001d00247c82 */ /* 0x000fe20008000000 */
[----:B------:R-:W-:Y:S01]  /*5a10*/  LOP3.LUT R13, R13, R0, RZ, 0x3c, !PT ;  /* 0x000000000d0d7212 */ /* 0x000fe200078e3cff */
[----:B------:R-:W-:Y:S01]  /*5a20*/  UIADD3 UR20, UPT, UPT, UR13, UR16, URZ ;  /* 0x000000100d147290 */ /* 0x000fe2000fffe0ff */
[----:B------:R-:W-:Y:S01]  /*5a30*/  SEL R14, R14, RZ, P0 ;  /* 0x000000ff0e0e7207 */ /* 0x000fe20000000000 */
[----:B------:R-:W-:Y:S01]  /*5a40*/  UIADD3 UR16, UPT, UPT, UR14, UR59, URZ ;  /* 0x0000003b0e107290 */ /* 0x000fe2000fffe0ff */
[----:B------:R-:W-:Y:S01]  /*5a50*/  IMAD.U32 R9, RZ, RZ, UR4 ;  /* 0x00000004ff097e24 */ /* 0x000fe2000f8e00ff */
[----:B------:R-:W-:Y:S04]  /*5a60*/  @!P1 R2UR UR4, R8 ;  /* 0x00000000080492ca */ /* 0x000fe800000e0000 */
[----:B------:R-:W-:Y:S11]  /*5a70*/  @!P1 R2UR UR5, R9 ;  /* 0x00000000090592ca */ /* 0x000ff600000e0000 */
[----:B------:R-:W-:Y:S02]  /*5a80*/  @!UPT UIADD3 URZ, UPT, UPT, URZ, URZ, URZ ;  /* 0x000000fffffff290 */ /* 0x000fe4000fffe0ff */
[----:B------:R2:W-:Y:S01]  /*5a90*/  @!UP0 UTMALDG.3D [UR8], [UR4], desc[UR6] ;  /* 0x00000608040085b4 */ /* 0x0005e20008011000 */
[----:B------:R2:W-:Y:S01]  /*5aa0*/  @!P1 SYNCS.ARRIVE.TRANS64.RED.A0TR RZ, [UR21+0x158], R7 ;  /* 0x00015807ffff99a7 */ /* 0x0005e20008300415 */
[----:B------:R-:W-:Y:S01]  /*5ab0*/  SYNCS.ARRIVE.TRANS64.RED.A1T0 RZ, [UR37], RZ ;  /* 0x000000ffffff79a7 */ /* 0x000fe20008100425 */
[----:B------:R-:W-:Y:S05]  /*5ac0*/  BRA.U UP1, `(.L_x_102) ;  /* 0xfffffff101747547 */ /* 0x000fea000b83ffff */
[----:B------:R-:W-:-:S04]  /*5ad0*/  SHF.L.U32 R3, R15, 0x1f, RZ ;  /* 0x0000001f0f037819 */ /* 0x000fc800000006ff */
[----:B------:R-:W3:Y:S02]  /*5ae0*/  SYNCS.PHASECHK.TRANS64.TRYWAIT P0, [UR21+0x160], R3 ;  /* 0x00016003ff0075a7 */ /* 0x000ee40008001115 */
[----:B---3--:R-:W-:Y:S05]  /*5af0*/  @!P0 BRA `(.L_x_103) ;  /* 0x0000005400ac8947 */ /* 0x008fea0003800000 */
.L_x_219:
[----:B------:R-:W4:Y:S02]  /*5b00*/  SYNCS.PHASECHK.TRANS64.TRYWAIT P0, [UR21+0x168], R3 ;  /* 0x00016803ff0075a7 */ /* 0x000f240008001115 */
[----:B----4-:R-:W-:Y:S05]  /*5b10*/  @!P0 BRA `(.L_x_104) ;  /* 0x0000005400bc8947 */ /* 0x010fea0003800000 */
.L_x_221:
[----:B------:R-:W4:Y:S02]  /*5b20*/  SYNCS.PHASECHK.TRANS64.TRYWAIT P0, [UR21+0x170], R3 ;  /* 0x00017003ff0075a7 */ /* 0x000f240008001115 */
[----:B----4-:R-:W-:Y:S05]  /*5b30*/  @!P0 BRA `(.L_x_105) ;  /* 0x0000005400cc8947 */ /* 0x010fea0003800000 */
.L_x_223:
[----:B---3--:R-:W-:-:S07]  /*5b40*/  MOV R0, UR21 ;  /* 0x0000001500007c02 */ /* 0x008fce0008000f00 */
.L_x_106:
[----:B---3--:R-:W-:-:S04]  /*5b50*/  SHF.L.U32 R3, R15, 0x1f, RZ ;  /* 0x0000001f0f037819 */ /* 0x008fc800000006ff */
[----:B------:R3:W4:Y:S03]  /*5b60*/  SYNCS.PHASECHK.TRANS64.TRYWAIT P0, [R0+URZ+0x178], R3 ;  /* 0x00017803000075a7 */ /* 0x00072600080011ff */
[----:B----4-:R-:W-:Y:S05]  /*5b70*/  @!P0 NANOSLEEP.SYNCS 0x989680 ;  /* 0x009896800000895d */ /* 0x010fea0003900000 */
[----:B------:R-:W4:Y:S02]  /*5b80*/  @!P0 SYNCS.PHASECHK.TRANS64 P0, [R0+URZ+0x178], R3 ;  /* 0x00017803000085a7 */ /* 0x000f2400080010ff */
[----:B-12-4-:R-:W-:Y:S05]  /*5b90*/  @P0 EXIT ;  /* 0x000000000000094d */ /* 0x016fea0003800000 */
[----:B------:R-:W-:Y:S05]  /*5ba0*/  BRA `(.L_x_106) ;  /* 0xfffffffc00e87947 */ /* 0x000fea000383ffff */
.L_x_91:
[----:B------:R-:W-:-:S06]  /*5bb0*/  UISETP.GE.AND UP0, UPT, UR17, 0x4, UPT ;  /* 0x000000041100788c */ /* 0x000fcc000bf06270 */
[----:B------:R-:W-:-:S13]  /*5bc0*/  PLOP3.LUT P0, PT, PT, PT, UP0, 0x80, 0x8 ;  /* 0x000000000008781c */ /* 0x000fda0003f0f008 */
[----:B-1----:R-:W-:Y:S05]  /*5bd0*/  @!P0 EXIT ;  /* 0x000000000000894d */ /* 0x002fea0003800000 */
[----:B------:R-:W1:Y:S08]  /*5be0*/  S2UR UR4, SR_CgaCtaId ;  /* 0x00000000000479c3 */ /* 0x000e700000008800 */
[----:B------:R-:W-:Y:S01]  /*5bf0*/  BAR.SYNC.DEFER_BLOCKING 0x6, 0xa0 ;  /* 0x0182800000007b1d */ /* 0x000fe20000010000 */
[C---:B------:R-:W-:Y:S01]  /*5c00*/  IMAD.SHL.U32 R7, R95.reuse, 0x40, RZ ;  /* 0x000000405f077824 */ /* 0x040fe200078e00ff */
[C---:B------:R-:W-:Y:S01]  /*5c10*/  LOP3.LUT R97, R95.reuse, 0x60, RZ, 0xc0, !PT ;  /* 0x000000605f617812 */ /* 0x040fe200078ec0ff */
[----:B------:R-:W-:-:S02]  /*5c20*/  IMAD.SHL.U32 R4, R95, 0x20, RZ ;  /* 0x000000205f047824 */ /* 0x000fc400078e00ff */
[----:B------:R-:W-:Y:S02]  /*5c30*/  HFMA2 R36, -RZ, RZ, 0, 0 ;  /* 0x00000000ff247431 */ /* 0x000fe400000001ff */
[----:B------:R-:W-:Y:S01]  /*5c40*/  IMAD.SHL.U32 R6, R95, 0x2, RZ ;  /* 0x000000025f067824 */ /* 0x000fe200078e00ff */
[----:B------:R-:W-:Y:S01]  /*5c50*/  UMOV UR44, 0x400 ;  /* 0x00000400002c7882 */ /* 0x000fe20000000000 */
[----:B------:R-:W2:Y:S01]  /*5c60*/  LDC.64 R82, c[0x0][0x8b0] ;  /* 0x00022c00ff527b82 */ /* 0x000ea20000000a00 */
[----:B------:R-:W-:Y:S01]  /*5c70*/  LOP3.LUT R5, R7, 0x180, RZ, 0xc0, !PT ;  /* 0x0000018007057812 */ /* 0x000fe200078ec0ff */
[----:B------:R-:W-:Y:S01]  /*5c80*/  IMAD.U32 R37, R95, 0x10000, RZ ;  /* 0x000100005f257824 */ /* 0x000fe200078e00ff */
[----:B------:R-:W-:Y:S01]  /*5c90*/  LOP3.LUT R4, R4, 0xc00, RZ, 0xc0, !PT ;  /* 0x00000c0004047812 */ /* 0x000fe200078ec0ff */
[----:B------:R-:W-:Y:S01]  /*5ca0*/  IMAD.MOV.U32 R94, RZ, RZ, RZ ;  /* 0x000000ffff5e7224 */ /* 0x000fe200078e00ff */
[----:B------:R-:W-:Y:S01]  /*5cb0*/  LOP3.LUT R6, R5, 0x20, R6, 0xf8, !PT ;  /* 0x0000002005067812 */ /* 0x000fe200078ef806 */
[----:B------:R-:W-:Y:S01]  /*5cc0*/  IMAD.SHL.U32 R5, R95, 0x8, RZ ;  /* 0x000000085f057824 */ /* 0x000fe200078e00ff */
[----:B------:R-:W-:Y:S01]  /*5cd0*/  LOP3.LUT R4, R4, 0x40, R7, 0xf8, !PT ;  /* 0x0000004004047812 */ /* 0x000fe200078ef807 */
[----:B------:R-:W3:Y:S01]  /*5ce0*/  LDC.64 R80, c[0x0][0x8a8] ;  /* 0x00022a00ff507b82 */ /* 0x000ee20000000a00 */
[----:B------:R-:W-:Y:S01]  /*5cf0*/  LOP3.LUT R37, R37, 0x600000, RZ, 0xc0, !PT ;  /* 0x0060000025257812 */ /* 0x000fe200078ec0ff */
[----:B------:R-:W-:Y:S01]  /*5d00*/  IMAD.MOV.U32 R89, RZ, RZ, RZ ;  /* 0x000000ffff597224 */ /* 0x000fe200078e00ff */
[----:B------:R-:W-:-:S02]  /*5d10*/  LOP3.LUT R95, R95, 0x2, RZ, 0xc0, !PT ;  /* 0x000000025f5f7812 */ /* 0x000fc400078ec0ff */
[----:B------:R-:W-:Y:S02]  /*5d20*/  CS2R R92, SRZ ;  /* 0x00000000005c7805 */ /* 0x000fe4000001ff00 */
[----:B------:R-:W-:Y:S01]  /*5d30*/  LOP3.LUT R5, R6, 0x30, R5, 0x78, !PT ;  /* 0x0000003006057812 */ /* 0x000fe200078e7805 */
[----:B------:R-:W4:Y:S01]  /*5d40*/  LDCU UR57, c[0x0][0x370] ;  /* 0x00006e00ff3977ac */ /* 0x000f220008000800 */
[----:B------:R-:W-:Y:S01]  /*5d50*/  LOP3.LUT R4, R4, 0x200, R7, 0xf8, !PT ;  /* 0x0000020004047812 */ /* 0x000fe200078ef807 */
[----:B------:R-:W-:Y:S01]  /*5d60*/  IMAD.MOV R90, RZ, RZ, -R95 ;  /* 0x000000ffff5a7224 */ /* 0x000fe200078e0a5f */
[----:B------:R-:W-:Y:S01]  /*5d70*/  MOV R91, RZ ;  /* 0x000000ff005b7202 */ /* 0x000fe20000000f00 */
[----:B-1----:R-:W-:Y:S01]  /*5d80*/  ULEA UR44, UR4, UR44, 0x18 ;  /* 0x0000002c042c7291 */ /* 0x002fe2000f8ec0ff */
[----:B------:R-:W-:Y:S01]  /*5d90*/  LOP3.LUT R84, R4, R5, RZ, 0xfc, !PT ;  /* 0x0000000504547212 */ /* 0x000fe200078efcff */
[----:B------:R-:W1:Y:S02]  /*5da0*/  LDCU.64 UR62, c[0x0][0x348] ;  /* 0x00006900ff3e77ac */ /* 0x000e640008000a00 */
[----:B------:R-:W-:-:S02]  /*5db0*/  UIADD3 UR4, UPT, UPT, UR44, 0x4400, URZ ;  /* 0x000044002c047890 */ /* 0x000fc4000fffe0ff */
[----:B------:R-:W-:-:S03]  /*5dc0*/  UIADD3 UR5, UPT, UPT, UR44, 0x400, URZ ;  /* 0x000004002c057890 */ /* 0x000fc6000fffe0ff */
[----:B------:R-:W4:Y:S01]  /*5dd0*/  LDS R0, [UR44+0x240] ;  /* 0x0002402cff007984 */ /* 0x000f220008000800 */
[----:B------:R-:W1:Y:S01]  /*5de0*/  LDCU UR43, c[0x0][0xb0c] ;  /* 0x00016180ff2b77ac */ /* 0x000e620008000800 */
[----:B------:R-:W-:Y:S02]  /*5df0*/  IMAD.U32 R96, RZ, RZ, UR4 ;  /* 0x00000004ff607e24 */ /* 0x000fe4000f8e00ff */
[----:B------:R-:W-:Y:S01]  /*5e00*/  IMAD.U32 R98, RZ, RZ, UR5 ;  /* 0x00000005ff627e24 */ /* 0x000fe2000f8e00ff */
[----:B------:R-:W1:Y:S01]  /*5e10*/  LDCU UR39, c[0x0][0xb30] ;  /* 0x00016600ff2777ac */ /* 0x000e620008000800 */
[----:B------:R-:W1:Y:S01]  /*5e20*/  LDCU.64 UR46, c[0x0][0x888] ;  /* 0x00011100ff2e77ac */ /* 0x000e620008000a00 */
[----:B------:R-:W1:Y:S01]  /*5e30*/  LDCU.64 UR40, c[0x0][0xb28] ;  /* 0x00016500ff2877ac */ /* 0x000e620008000a00 */
[----:B------:R-:W1:Y:S01]  /*5e40*/  LDCU.64 UR60, c[0x0][0x890] ;  /* 0x00011200ff3c77ac */ /* 0x000e620008000a00 */
[----:B------:R-:W1:Y:S01]  /*5e50*/  LDCU.128 UR52, c[0x0][0xb10] ;  /* 0x00016200ff3477ac */ /* 0x000e620008000c00 */
[----:B------:R-:W1:Y:S02]  /*5e60*/  LDCU UR56, c[0x0][0x374] ;  /* 0x00006e80ff3877ac */ /* 0x000e640008000800 */
[----:B-1234-:R-:W-:-:S07]  /*5e70*/  IMAD.IADD R37, R0, 0x1, R37 ;  /* 0x0000000100257824 */ /* 0x01efce00078e0225 */
.L_x_148:
[C---:B------:R-:W-:Y:S02]  /*5e80*/  LEA R3, R89.reuse, UR44, 0x3 ;  /* 0x0000002c59037c11 */ /* 0x040fe4000f8e18ff */
[----:B------:R-:W-:Y:S02]  /*5e90*/  SHF.L.U32 R0, R92, 0x1f, RZ ;  /* 0x0000001f5c007819 */ /* 0x000fe400000006ff */
[----:B------:R-:W-:Y:S02]  /*5ea0*/  LEA R5, R89, UR44, 0x4 ;  /* 0x0000002c59057c11 */ /* 0x000fe4000f8e20ff */
[----:B-1----:R-:W1:Y:S02]  /*5eb0*/  SYNCS.PHASECHK.TRANS64.TRYWAIT P0, [R3+URZ+0x190], R0 ;  /* 0x00019000030075a7 */ /* 0x002e6400080011ff */
[----:B-1----:R-:W-:Y:S05]  /*5ec0*/  @!P0 BRA `(.L_x_107) ;  /* 0x0000005400008947 */ /* 0x002fea0003800000 */
.L_x_224:
        /* <DEDUP_REMOVED lines=11> */
[----:B------:R-:W-:Y:S01]  /*5f80*/  PLOP3.LUT P0, PT, PT, PT, UP1, 0x80, 0x8 ;  /* 0x000000000008781c */ /* 0x000fe20003f0f018 */
[----:B------:R-:W-:Y:S11]  /*5f90*/  UP2UR UR45, UPR, URZ, 0x2 ;  /* 0x00000002ff2d7883 */ /* 0x000ff60008000000 */
[----:B------:R-:W-:Y:S01]  /*5fa0*/  @!UPT UIADD3 URZ, UPT, UPT, URZ, URZ, URZ ;  /* 0x000000fffffff290 */ /* 0x000fe2000fffe0ff */
[----:B-1----:R-:W-:Y:S02]  /*5fb0*/  @P0 SHF.R.U32.HI R0, RZ, 0x10, R5 ;  /* 0x00000010ff000819 */ /* 0x002fe40000011605 */
        /* <DEDUP_REMOVED lines=12> */
[----:B------:R-:W2:Y:S01]  /*6080*/  LDCU UR12, c[0x0][0xb20] ;  /* 0x00016400ff0c77ac */ /* 0x000ea20008000800 */
[----:B------:R-:W-:Y:S02]  /*6090*/  UIMAD.WIDE.U32 UR4, UR56, UR55, URZ ;  /* 0x00000037380472a5 */ /* 0x000fe4000f8e00ff */
[----:B------:R-:W-:Y:S02]  /*60a0*/  UIMAD.WIDE.U32 UR6, UR57, UR52, URZ ;  /* 0x00000034390672a5 */ /* 0x000fe4000f8e00ff */
[----:B------:R-:W-:Y:S02]  /*60b0*/  UISETP.NE.AND UP0, UPT, UR54, 0x1, UPT ;  /* 0x000000013600788c */ /* 0x000fe4000bf05270 */
[----:B------:R-:W-:Y:S02]  /*60c0*/  UIMAD.WIDE.U32 UR8, UR37, UR55, URZ ;  /* 0x00000037250872a5 */ /* 0x000fe4000f8e00ff */
[----:B------:R-:W-:Y:S02]  /*60d0*/  UIMAD.WIDE.U32 UR10, UR38, UR52, URZ ;  /* 0x00000034260a72a5 */ /* 0x000fe4000f8e00ff */
[----:B------:R-:W-:Y:S02]  /*60e0*/  UISETP.NE.AND UP1, UPT, UR43, 0x1, UPT ;  /* 0x000000012b00788c */ /* 0x000fe4000bf25270 */
[----:B------:R-:W-:Y:S01]  /*60f0*/  UISETP.NE.AND UP2, UPT, UR42, 0x1, UPT ;  /* 0x000000012a00788c */ /* 0x000fe2000bf45270 */
[----:B------:R-:W-:Y:S02]  /*6100*/  UMOV UR4, UR5 ;  /* 0x0000000500047c82 */ /* 0x000fe40008000000 */
[----:B--2---:R-:W-:Y:S03]  /*6110*/  USHF.R.U32.HI UR5, URZ, UR12, UR4 ;  /* 0x0000000cff057299 */ /* 0x004fe60008011604 */
[----:B------:R-:W-:Y:S02]  /*6120*/  UMOV UR4, UR7 ;  /* 0x0000000700047c82 */ /* 0x000fe40008000000 */
[----:B------:R-:W-:Y:S02]  /*6130*/  USHF.R.U32.HI UR7, URZ, UR53, UR4 ;  /* 0x00000035ff077299 */ /* 0x000fe40008011604 */
[----:B------:R-:W-:Y:S02]  /*6140*/  USEL UR4, UR56, UR5, !UP0 ;  /* 0x0000000538047287 */ /* 0x000fe4000c000000 */
[----:B------:R-:W-:Y:S01]  /*6150*/  USEL UR7, UR57, UR7, !UP1 ;  /* 0x0000000739077287 */ /* 0x000fe2000c800000 */
[----:B------:R-:W-:Y:S01]  /*6160*/  UMOV UR5, UR9 ;  /* 0x0000000900057c82 */ /* 0x000fe20008000000 */
[----:B------:R-:W-:Y:S02]  /*6170*/  UIMAD.WIDE.U32 UR8, UR4, UR40, URZ ;  /* 0x00000028040872a5 */ /* 0x000fe4000f8e00ff */
[----:B------:R-:W-:Y:S03]  /*6180*/  USHF.R.U32.HI UR6, URZ, UR12, UR5 ;  /* 0x0000000cff067299 */ /* 0x000fe60008011605 */
[----:B------:R-:W-:Y:S01]  /*6190*/  UMOV UR5, UR11 ;  /* 0x0000000b00057c82 */ /* 0x000fe20008000000 */
[----:B------:R-:W-:Y:S02]  /*61a0*/  UIMAD.WIDE.U32 UR10, UR7, UR40, URZ ;  /* 0x00000028070a72a5 */ /* 0x000fe4000f8e00ff */
[----:B------:R-:W-:Y:S02]  /*61b0*/  USHF.R.U32.HI UR12, URZ, UR53, UR5 ;  /* 0x00000035ff0c7299 */ /* 0x000fe40008011605 */
[----:B------:R-:W-:Y:S01]  /*61c0*/  USEL UR6, UR37, UR6, !UP0 ;  /* 0x0000000625067287 */ /* 0x000fe2000c000000 */
[----:B------:R-:W-:Y:S02]  /*61d0*/  UMOV UR5, UR9 ;  /* 0x0000000900057c82 */ /* 0x000fe40008000000 */
[----:B------:R-:W-:Y:S01]  /*61e0*/  UMOV UR10, UR11 ;  /* 0x0000000b000a7c82 */ /* 0x000fe20008000000 */
[----:B------:R-:W-:Y:S02]  /*61f0*/  @UP2 USHF.R.U32.HI UR4, URZ, UR41, UR5 ;  /* 0x00000029ff042299 */ /* 0x000fe40008011605 */
[----:B------:R-:W-:Y:S02]  /*6200*/  @UP2 USHF.R.U32.HI UR7, URZ, UR41, UR10 ;  /* 0x00000029ff072299 */ /* 0x000fe4000801160a */
[----:B------:R-:W-:Y:S02]  /*6210*/  UIMAD UR4, UR42, UR4, URZ ;  /* 0x000000042a0472a4 */ /* 0x000fe4000f8e02ff */
        /* <DEDUP_REMOVED lines=8> */
[----:B------:R-:W-:Y:S02]  /*62a0*/  USEL UR11, UR6, UR4, !UP2 ;  /* 0x00000004060b7287 */ /* 0x000fe4000d000000 */
[----:B------:R-:W-:Y:S02]  /*62b0*/  UIADD3 UR8, UPT, UPT, -UR5, URZ, URZ ;  /* 0x000000ff05087290 */ /* 0x000fe4000fffe1ff */
[----:B------:R-:W-:Y:S01]  /*62c0*/  UIADD3 UR10, UPT, UPT, -UR11, URZ, URZ ;  /* 0x000000ff0b0a7290 */ /* 0x000fe2000fffe1ff */
[----:B------:R-:W-:Y:S01]  /*62d0*/  @!UP0 UMOV UR4, UR9 ;  /* 0x0000000900048c82 */ /* 0x000fe20008000000 */
[----:B------:R-:W-:Y:S02]  /*62e0*/  UIADD3 UR9, UPT, UPT, -UR6, URZ, URZ ;  /* 0x000000ff06097290 */ /* 0x000fe4000fffe1ff */
[----:B------:R-:W-:Y:S02]  /*62f0*/  @!UP0 USHF.R.U32.HI UR4, URZ, UR41, UR4 ;  /* 0x00000029ff048299 */ /* 0x000fe40008011604 */
[----:B------:R-:W-:Y:S02]  /*6300*/  UIMAD UR10, UR42, UR10, UR6 ;  /* 0x0000000a2a0a72a4 */ /* 0x000fe4000f8e0206 */
[----:B------:R-:W-:Y:S04]  /*6310*/  @!UP0 USEL UR4, UR5, UR4, !UP2 ;  /* 0x0000000405048287 */ /* 0x000fe8000d000000 */
[----:B------:R-:W-:Y:S02]  /*6320*/  @!UP0 UIMAD UR10, UR7, UR10, UR4 ;  /* 0x0000000a070a82a4 */ /* 0x000fe4000f8e0204 */
[----:B------:R-:W-:Y:S02]  /*6330*/  @!UP0 UIADD3 UR11, UPT, UPT, UR11, -UR4, URZ ;  /* 0x800000040b0b8290 */ /* 0x000fe4000fffe0ff */
[----:B------:R-:W-:Y:S02]  /*6340*/  UIMAD UR7, UR43, UR8, UR38 ;  /* 0x000000082b0772a4 */ /* 0x000fe4000f8e0226 */
[----:B------:R-:W-:Y:S02]  /*6350*/  @!UP0 UIMAD UR6, UR11, UR42, UR5 ;  /* 0x0000002a0b0682a4 */ /* 0x000fe4000f8e0205 */
[----:B------:R-:W-:Y:S01]  /*6360*/  UIMAD UR4, UR54, UR9, UR37 ;  /* 0x00000009360472a4 */ /* 0x000fe2000f8e0225 */
[----:B------:R-:W-:Y:S02]  /*6370*/  @!UP0 UMOV UR5, UR10 ;  /* 0x0000000a00058c82 */ /* 0x000fe40008000000 */
[----:B------:R-:W-:Y:S02]  /*6380*/  UIMAD UR38, UR5, UR43, UR7 ;  /* 0x0000002b052672a4 */ /* 0x000fe4000f8e0207 */
[----:B------:R-:W-:Y:S11]  /*6390*/  UIMAD UR37, UR6, UR54, UR4 ;  /* 0x00000036062572a4 */ /* 0x000ff6000f8e0204 */
[----:B------:R-:W-:Y:S01]  /*63a0*/  @!UPT UIADD3 URZ, UPT, UPT, URZ, URZ, URZ ;  /* 0x000000fffffff290 */ /* 0x000fe2000fffe0ff */
.L_x_108:
[----:B------:R-:W-:Y:S01]  /*63b0*/  UISETP.NE.AND UP0, UPT, UR39, 0x1, UPT ;  /* 0x000000012700788c */ /* 0x000fe2000bf05270 */
[----:B------:R-:W-:Y:S01]  /*63c0*/  IADD3 R89, PT, PT, R89, 0x1, RZ ;  /* 0x0000000159597810 */ /* 0x000fe20007ffe0ff */
[----:B------:R-:W-:Y:S02]  /*63d0*/  UIADD3 UR11, UPT, UPT, UR44, 0x400, URZ ;  /* 0x000004002c0b7890 */ /* 0x000fe4000fffe0ff */
[----:B------:R-:W-:Y:S02]  /*63e0*/  USHF.L.U32 UR50, UR16, 0x6, URZ ;  /* 0x0000000610327899 */ /* 0x000fe400080006ff */
[----:B------:R-:W-:Y:S05]  /*63f0*/  USHF.L.U32 UR49, UR20, 0x8, URZ ;  /* 0x0000000814317899 */ /* 0x000fea00080006ff */
[----:B------:R-:W2:Y:S01]  /*6400*/  @!UP0 LDCU.128 UR12, c[0x0][0xb10] ;  /* 0x00016200ff0c87ac */ /* 0x000ea20008000c00 */
[----:B------:R-:W3:Y:S01]  /*6410*/  @!UP0 LDCU UR5, c[0x0][0xb0c] ;  /* 0x00016180ff0587ac */ /* 0x000ee20008000800 */
[----:B------:R-:W4:Y:S01]  /*6420*/  @!UP0 LDCU UR10, c[0x0][0xb20] ;  /* 0x00016400ff0a87ac */ /* 0x000f220008000800 */
[----:B--2---:R-:W-:Y:S02]  /*6430*/  UIMAD.WIDE.U32 UR8, UR38, UR12, URZ ;  /* 0x0000000c260872a5 */ /* 0x004fe4000f8e00ff */
[----:B------:R-:W-:Y:S02]  /*6440*/  UIMAD.WIDE.U32 UR6, UR37, UR15, URZ ;  /* 0x0000000f250672a5 */ /* 0x000fe4000f8e00ff */
[----:B------:R-:W-:Y:S03]  /*6450*/  @!UP0 UISETP.NE.AND UP1, UPT, UR14, 0x1, UPT ;  /* 0x000000010e00888c */ /* 0x000fe6000bf25270 */
[----:B------:R-:W-:Y:S01]  /*6460*/  @!UP0 UMOV UR4, UR9 ;  /* 0x0000000900048c82 */ /* 0x000fe20008000000 */
[----:B---3--:R-:W-:Y:S02]  /*6470*/  @!UP0 UISETP.NE.AND UP2, UPT, UR5, 0x1, UPT ;  /* 0x000000010500888c */ /* 0x008fe4000bf45270 */
[----:B------:R-:W-:Y:S01]  /*6480*/  @!UP0 USHF.R.U32.HI UR4, URZ, UR13, UR4 ;  /* 0x0000000dff048299 */ /* 0x000fe20008011604 */
[----:B------:R-:W-:Y:S02]  /*6490*/  @!UP0 UMOV UR6, UR7 ;  /* 0x0000000700068c82 */ /* 0x000fe40008000000 */
[----:B----4-:R-:W-:Y:S02]  /*64a0*/  @!UP0 USHF.R.U32.HI UR6, URZ, UR10, UR6 ;  /* 0x0000000aff068299 */ /* 0x010fe40008011606 */
[----:B------:R-:W-:Y:S02]  /*64b0*/  @!UP0 USEL UR7, UR38, UR4, !UP2 ;  /* 0x0000000426078287 */ /* 0x000fe4000d000000 */
[----:B------:R-:W-:Y:S04]  /*64c0*/  @!UP0 USEL UR6, UR37, UR6, !UP1 ;  /* 0x0000000625068287 */ /* 0x000fe8000c800000 */
[----:B------:R-:W-:Y:S02]  /*64d0*/  @!UP0 UIADD3 UR4, UPT, UPT, -UR7, UR6, URZ ;  /* 0x0000000607048290 */ /* 0x000fe4000fffe1ff */
[----:B------:R-:W-:Y:S02]  /*64e0*/  @!UP0 UIADD3 UR6, UPT, UPT, UR7, -UR6, URZ ;  /* 0x8000000607068290 */ /* 0x000fe4000fffe0ff */
[----:B------:R-:W-:Y:S02]  /*64f0*/  @!UP0 UIMAD UR38, UR4, UR5, UR38 ;  /* 0x00000005042682a4 */ /* 0x000fe4000f8e0226 */
[----:B------:R-:W-:Y:S02]  /*6500*/  @!UP0 UIMAD UR37, UR6, UR14, UR37 ;  /* 0x0000000e062582a4 */ /* 0x000fe4000f8e0225 */
[----:B------:R-:W-:Y:S09]  /*6510*/  ULOP3.LUT UP0, URZ, UR11, 0x1b0, URZ, 0xc0, !UPT ;  /* 0x000001b00bff7892 */ /* 0x000ff2000f80c0ff */
[----:B------:R-:W-:Y:S05]  /*6520*/  BRA.U !UP0, `(.L_x_109) ;  /* 0x0000000108407547 */ /* 0x000fea000b800000 */
[----:B------:R-:W2:Y:S01]  /*6530*/  LDCU.64 UR8, c[0x4][0x88] ;  /* 0x01001100ff0877ac */ /* 0x000ea20008000a00 */
[----:B------:R-:W-:Y:S01]  /*6540*/  MOV R3, 0x0 ;  /* 0x0000000000037802 */ /* 0x000fe20000000f00 */
[----:B------:R-:W-:Y:S02]  /*6550*/  HFMA2 R12, -RZ, RZ, 0, 5.9604644775390625e-08 ;  /* 0x00000001ff0c7431 */ /* 0x000fe400000001ff */
[----:B------:R-:W-:Y:S02]  /*6560*/  IMAD.MOV.U32 R8, RZ, RZ, 0x70 ;  /* 0x00000070ff087424 */ /* 0x000fe400078e00ff */
[----:B------:R-:W-:Y:S01]  /*6570*/  IMAD.MOV.U32 R13, RZ, RZ, RZ ;  /* 0x000000ffff0d7224 */ /* 0x000fe200078e00ff */
[----:B------:R-:W3:Y:S01]  /*6580*/  LDCU.64 UR6, c[0x4][0x90] ;  /* 0x01001200ff0677ac */ /* 0x000ee20008000a00 */
[----:B------:R-:W4:Y:S01]  /*6590*/  LDC.64 R2, c[0x4][R3] ;  /* 0x0100000003027b82 */ /* 0x000f220000000a00 */
[----:B------:R-:W1:Y:S01]  /*65a0*/  LDCU.64 UR4, c[0x4][0x8] ;  /* 0x01000100ff0477ac */ /* 0x000e620008000a00 */
[----:B--2---:R-:W-:Y:S01]  /*65b0*/  MOV R5, UR9 ;  /* 0x0000000900057c02 */ /* 0x004fe20008000f00 */
[----:B------:R-:W-:Y:S01]  /*65c0*/  IMAD.U32 R4, RZ, RZ, UR8 ;  /* 0x00000008ff047e24 */ /* 0x000fe2000f8e00ff */
[----:B---3--:R-:W-:Y:S01]  /*65d0*/  MOV R7, UR7 ;  /* 0x0000000700077c02 */ /* 0x008fe20008000f00 */
[----:B------:R-:W-:Y:S01]  /*65e0*/  IMAD.U32 R6, RZ, RZ, UR6 ;  /* 0x00000006ff067e24 */ /* 0x000fe2000f8e00ff */
[----:B-1----:R-:W-:Y:S01]  /*65f0*/  MOV R11, UR5 ;  /* 0x00000005000b7c02 */ /* 0x002fe20008000f00 */
[----:B------:R-:W-:Y:S02]  /*6600*/  IMAD.U32 R10, RZ, RZ, UR4 ;  /* 0x00000004ff0a7e24 */ /* 0x000fe4000f8e00ff */
[----:B------:R-:W-:Y:S07]  /*6610*/  LEPC R20, `(.L_x_109) ;  /* 0x000000001014794e */ /* 0x000fee0000000000 */
[----:B----45:R-:W-:Y:S05]  /*6620*/  CALL.ABS.NOINC R2 ;  /* 0x0000000002007343 */ /* 0x030fea0003c00000 */
.L_x_109:
[----:B------:R-:W-:Y:S01]  /*6630*/  LOP3.LUT P0, RZ, R96, 0x1b0, RZ, 0xc0, !PT ;  /* 0x000001b060ff7812 */ /* 0x000fe2000780c0ff */
[----:B------:R-:W-:Y:S11]  /*6640*/  BSSY.RECONVERGENT B6, `(.L_x_110) ;  /* 0x0000013000067945 */ /* 0x000ff60003800200 */
[----:B------:R-:W-:Y:S01]  /*6650*/  @!UPT UIADD3 URZ, UPT, UPT, URZ, URZ, URZ ;  /* 0x000000fffffff290 */ /* 0x000fe2000fffe0ff */
[----:B------:R-:W-:Y:S05]  /*6660*/  @!P0 BRA `(.L_x_111) ;  /* 0x0000000000408947 */ /* 0x000fea0003800000 */
        /* <DEDUP_REMOVED lines=16> */
.L_x_111:
[----:B------:R-:W-:Y:S05]  /*6770*/  BSYNC.RECONVERGENT B6 ;  /* 0x0000000000067941 */ /* 0x000fea0003800200 */
.L_x_110:
[----:B------:R-:W-:Y:S01]  /*6780*/  R2UR UR4, R88 ;  /* 0x00000000580472ca */ /* 0x000fe200000e0000 */
[----:B------:R-:W-:Y:S01]  /*6790*/  UISETP.NE.U32.AND UP0, UPT, UR60, URZ, UPT ;  /* 0x000000ff3c00728c */ /* 0x000fe2000bf05070 */
[----:B------:R-:W-:Y:S02]  /*67a0*/  ISETP.NE.U32.AND P4, PT, R82, RZ, PT ;  /* 0x000000ff5200720c */ /* 0x000fe40003f85070 */
[----:B------:R-:W-:Y:S01]  /*67b0*/  ISETP.NE.U32.AND P2, PT, RZ, UR46, PT ;  /* 0x0000002eff007c0c */ /* 0x000fe2000bf45070 */
[----:B------:R-:W-:Y:S01]  /*67c0*/  UISETP.NE.AND.EX UP1, UPT, UR61, URZ, UPT, UP0 ;  /* 0x000000ff3d00728c */ /* 0x000fe2000bf25300 */
[----:B------:R-:W-:Y:S01]  /*67d0*/  ISETP.NE.AND.EX P4, PT, R83, RZ, PT, P4 ;  /* 0x000000ff5300720c */ /* 0x000fe20003f85340 */
[----:B------:R-:W-:Y:S01]  /*67e0*/  UPLOP3.LUT UP0, UPT, UPT, UPT, UPT, 0x40, 0x4 ;  /* 0x000000000004789c */ /* 0x000fe20003f0e870 */
[----:B------:R-:W-:Y:S05]  /*67f0*/  ISETP.NE.AND.EX P2, PT, RZ, UR47, PT, P2 ;  /* 0x0000002fff007c0c */ /* 0x000fea000bf45320 */
[----:B------:R-:W-:Y:S06]  /*6800*/  UISETP.NE.AND UP2, UPT, UR4, URZ, UPT ;  /* 0x000000ff0400728c */ /* 0x000fec000bf45270 */
[----:B------:R-:W-:Y:S05]  /*6810*/  PLOP3.LUT P1, PT, PT, PT, UP2, 0x80, 0x8 ;  /* 0x000000000008781c */ /* 0x000fea0003f2f028 */
[----:B------:R-:W-:Y:S06]  /*6820*/  @UP2 UPLOP3.LUT UP0, UPT, UPT, UPT, UP1, 0x80, 0x8 ;  /* 0x000000000008289c */ /* 0x000fec0003f0f010 */
[----:B------:R-:W-:Y:S01]  /*6830*/  PLOP3.LUT P0, PT, PT, PT, UP0, 0x80, 0x8 ;  /* 0x000000000008781c */ /* 0x000fe20003f0f008 */
[----:B------:R-:W-:Y:S01]  /*6840*/  @!UPT UIADD3 URZ, UPT, UPT, URZ, URZ, URZ ;  /* 0x000000fffffff290 */ /* 0x000fe2000fffe0ff */
[----:B------:R-:W-:Y:S11]  /*6850*/  BRA.U !UP1, `(.L_x_112) ;  /* 0x00000001093c7547 */ /* 0x000ff6000b800000 */
[----:B------:R-:W-:Y:S01]  /*6860*/  UISETP.NE.U32.AND UP0, UPT, UR46, URZ, UPT ;  /* 0x000000ff2e00728c */ /* 0x000fe2000bf05070 */
[----:B-1----:R-:W-:Y:S01]  /*6870*/  HFMA2 R0, -RZ, RZ, 0, 5.9604644775390625e-08 ;  /* 0x00000001ff007431 */ /* 0x002fe200000001ff */
[----:B------:R-:W1:Y:S01]  /*6880*/  LDCU.64 UR8, c[0x0][0x358] ;  /* 0x00006b00ff0877ac */ /* 0x000e620008000a00 */
[----:B------:R-:W-:Y:S01]  /*6890*/  IMAD.MOV.U32 R85, RZ, RZ, 0x1 ;  /* 0x00000001ff557424 */ /* 0x000fe200078e00ff */
[----:B------:R-:W-:Y:S06]  /*68a0*/  UISETP.NE.AND.EX UP0, UPT, UR47, URZ, UPT, UP0 ;  /* 0x000000ff2f00728c */ /* 0x000fec000bf05300 */
[----:B------:R-:W-:Y:S05]  /*68b0*/  PLOP3.LUT P3, PT, PT, PT, UP0, 0x80, 0x8 ;  /* 0x000000000008781c */ /* 0x000fea0003f6f008 */
[----:B------:R-:W2:Y:S01]  /*68c0*/  @UP0 LDCU.64 UR4, c[0x0][0x888] ;  /* 0x00011100ff0407ac */ /* 0x000ea20008000a00 */
[----:B------:R-:W-:Y:S07]  /*68d0*/  @UP0 UIMAD UR6, UR36, UR60, URZ ;  /* 0x0000003c240602a4 */ /* 0x000fee000f8e02ff */
[----:B------:R-:W-:Y:S01]  /*68e0*/  @!P3 PRMT R85, R0, 0x7610, R85 ;  /* 0x000076100055b816 */ /* 0x000fe20000000055 */
[----:B--2---:R-:W-:Y:S06]  /*68f0*/  @UP0 UIMAD.WIDE UR4, UR6, 0x4, UR4 ;  /* 0x00000004060408a5 */ /* 0x004fec000f8e0204 */
[----:B------:R-:W-:Y:S01]  /*6900*/  IMAD.U32 R2, RZ, RZ, UR4 ;  /* 0x00000004ff027e24 */ /* 0x000fe2000f8e00ff */
[----:B------:R-:W-:Y:S04]  /*6910*/  MOV R3, UR5 ;  /* 0x0000000500037c02 */ /* 0x000fe80008000f00 */
[----:B------:R-:W2:Y:S01]  /*6920*/  @!UP0 LDCU UR4, c[0x0][0x880] ;  /* 0x00011000ff0487ac */ /* 0x000ea20008000800 */
[----:B-1---5:R3:W5:Y:S02]  /*6930*/  @P3 LDG.E R41, desc[UR8][R2.64] ;  /* 0x0000000802293981 */ /* 0x022764000c1e1900 */
[----:B--23--:R-:W-:Y:S02]  /*6940*/  @!P3 IMAD.U32 R41, RZ, RZ, UR4 ;  /* 0x00000004ff29be24 */ /* 0x00cfe4000f8e00ff */
.L_x_112:
[----:B------:R-:W-:Y:S05]  /*6950*/  @!P4 BRA `(.L_x_113) ;  /* 0x000000000024c947 */ /* 0x000fea0003800000 */
[----:B------:R-:W-:Y:S01]  /*6960*/  ISETP.NE.U32.AND P3, PT, R80, RZ, PT ;  /* 0x000000ff5000720c */ /* 0x000fe20003f65070 */
[----:B------:R-:W2:Y:S03]  /*6970*/  LDCU.64 UR4, c[0x0][0x358] ;  /* 0x00006b00ff0477ac */ /* 0x000ea60008000a00 */
[----:B------:R-:W-:Y:S11]  /*6980*/  ISETP.NE.AND.EX P3, PT, R81, RZ, PT, P3 ;  /* 0x000000ff5100720c */ /* 0x000ff60003f65330 */
[----:B------:R-:W-:Y:S02]  /*6990*/  @!UPT UIADD3 URZ, UPT, UPT, URZ, URZ, URZ ;  /* 0x000000fffffff290 */ /* 0x000fe4000fffe0ff */
[----:B------:R-:W3:Y:S01]  /*69a0*/  @P3 LDC.64 R2, c[0x0][0x8a8] ;  /* 0x00022a00ff023b82 */ /* 0x000ee20000000a00 */
[----:B-1----:R-:W-:Y:S04]  /*69b0*/  @P3 IMAD R0, R82, UR36, RZ ;  /* 0x0000002452003c24 */ /* 0x002fe8000f8e02ff */
[----:B---3--:R-:W-:Y:S05]  /*69c0*/  @P3 IMAD.WIDE R2, R0, 0x4, R2 ;  /* 0x0000000400023825 */ /* 0x008fea00078e0202 */
[----:B--2--5:R2:W5:Y:S02]  /*69d0*/  @P3 LDG.E R38, desc[UR4][R2.64] ;  /* 0x0000000402263981 */ /* 0x024564000c1e1900 */
[----:B--2---:R-:W3:Y:S02]  /*69e0*/  @!P3 LDC R38, c[0x0][0x8a0] ;  /* 0x00022800ff26bb82 */ /* 0x004ee40000000800 */
.L_x_113:
[----:B-----5:R-:W-:Y:S01]  /*69f0*/  FSETP.NEU.AND P4, PT, R41, RZ, PT ;  /* 0x000000ff2900720b */ /* 0x020fe20003f8d000 */
[----:B------:R-:W-:Y:S01]  /*6a00*/  BSSY B1, `(.L_x_114) ;  /* 0x0000042000017945 */ /* 0x000fe20003800000 */
[----:B------:R-:W-:Y:S01]  /*6a10*/  SEL R6, RZ, 0xffffffff, P2 ;  /* 0xffffffffff067807 */ /* 0x000fe20001000000 */
[----:B------:R-:W-:Y:S01]  /*6a20*/  IMAD.MOV.U32 R100, RZ, RZ, 0x1 ;  /* 0x00000001ff647424 */ /* 0x000fe200078e00ff */
[----:B------:R-:W-:Y:S02]  /*6a30*/  LOP3.LUT P3, RZ, R85, 0xff, RZ, 0xc0, !PT ;  /* 0x000000ff55ff7812 */ /* 0x000fe4000786c0ff */
[----:B------:R-:W-:Y:S02]  /*6a40*/  CS2R R78, SRZ ;  /* 0x00000000004e7805 */ /* 0x000fe4000001ff00 */
[----:B------:R-:W-:Y:S02]  /*6a50*/  @P1 SEL R3, RZ, 0xffffffff, P4 ;  /* 0xffffffffff031807 */ /* 0x000fe40002000000 */
[----:B------:R-:W-:Y:S02]  /*6a60*/  CS2R R76, SRZ ;  /* 0x00000000004c7805 */ /* 0x000fe4000001ff00 */
[----:B------:R-:W-:Y:S02]  /*6a70*/  LEA R2, R93, UR44, 0x3 ;  /* 0x0000002c5d027c11 */ /* 0x000fe4000f8e18ff */
[----:B------:R-:W-:Y:S02]  /*6a80*/  CS2R R74, SRZ ;  /* 0x00000000004a7805 */ /* 0x000fe4000001ff00 */
[----:B------:R-:W-:Y:S02]  /*6a90*/  @P0 SEL R3, R6, R3, !P3 ;  /* 0x0000000306030207 */ /* 0x000fe40005800000 */
[----:B------:R-:W-:Y:S02]  /*6aa0*/  CS2R R72, SRZ ;  /* 0x0000000000487805 */ /* 0x000fe4000001ff00 */
[----:B------:R-:W-:Y:S02]  /*6ab0*/  LEA R71, R36, UR44, 0x3 ;  /* 0x0000002c24477c11 */ /* 0x000fe4000f8e18ff */
[----:B------:R-:W-:Y:S02]  /*6ac0*/  @P1 LOP3.LUT R3, R3, 0x1, RZ, 0xc0, !PT ;  /* 0x0000000103031812 */ /* 0x000fe400078ec0ff */
[----:B------:R-:W-:Y:S02]  /*6ad0*/  SHF.L.U32 R4, R94, 0x1f, RZ ;  /* 0x0000001f5e047819 */ /* 0x000fe400000006ff */
[----:B------:R-:W-:Y:S02]  /*6ae0*/  ISETP.NE.U32.OR P6, PT, R3, 0x1, !P1 ;  /* 0x000000010300780c */ /* 0x000fe40004fc5470 */
[----:B------:R-:W-:Y:S02]  /*6af0*/  PLOP3.LUT P2, PT, PT, PT, UP1, 0x80, 0x8 ;  /* 0x000000000008781c */ /* 0x000fe40003f4f018 */
[----:B------:R-:W-:Y:S02]  /*6b00*/  LEA.HI R39, R36, R36, RZ, 0x1 ;  /* 0x0000002424277211 */ /* 0x000fe400078f08ff */
[----:B------:R-:W-:Y:S02]  /*6b10*/  SEL R3, RZ, 0xffffffff, P4 ;  /* 0xffffffffff037807 */ /* 0x000fe40002000000 */
[----:B------:R-:W-:Y:S01]  /*6b20*/  P2R R102, PR, RZ, 0x40 ;  /* 0x00000040ff667803 */ /* 0x000fe20000000000 */
[C---:B-1----:R-:W-:Y:S01]  /*6b30*/  IMAD.SHL.U32 R0, R39.reuse, 0x80, RZ ;  /* 0x0000008027007824 */ /* 0x042fe200078e00ff */
[----:B------:R-:W-:Y:S03]  /*6b40*/  LOP3.LUT R39, R39, 0xffe, RZ, 0xc0, !PT ;  /* 0x00000ffe27277812 */ /* 0x000fe600078ec0ff */
[----:B------:R-:W-:Y:S02]  /*6b50*/  @P6 SHF.L.U32 R5, R91, 0x1f, RZ ;  /* 0x0000001f5b056819 */ /* 0x000fe400000006ff */
[----:B------:R-:W-:Y:S01]  /*6b60*/  @P2 SEL R3, R6, R3, !P3 ;  /* 0x0000000306032207 */ /* 0x000fe20005800000 */
[----:B------:R-:W-:Y:S01]  /*6b70*/  IMAD.IADD R39, R36, 0x1, -R39 ;  /* 0x0000000124277824 */ /* 0x000fe200078e0a27 */
[----:B------:R-:W1:Y:S01]  /*6b80*/  @P6 SYNCS.PHASECHK.TRANS64.TRYWAIT P1, [R2+URZ+0x140], R5 ;  /* 0x00014005020065a7 */ /* 0x000e6200080211ff */
[----:B------:R-:W-:Y:S02]  /*6b90*/  LOP3.LUT R0, R0, 0xffffff00, RZ, 0xc0, !PT ;  /* 0xffffff0000007812 */ /* 0x000fe400078ec0ff */
[----:B------:R-:W-:Y:S03]  /*6ba0*/  LOP3.LUT R3, R3, 0x1, RZ, 0xc0, !PT ;  /* 0x0000000103037812 */ /* 0x000fe600078ec0ff */
[----:B------:R-:W-:Y:S01]  /*6bb0*/  IMAD.IADD R0, R37, 0x1, R0 ;  /* 0x0000000125007824 */ /* 0x000fe200078e0200 */
[----:B------:R-:W-:Y:S03]  /*6bc0*/  ISETP.NE.U32.AND P5, PT, R3, 0x1, PT ;  /* 0x000000010300780c */ /* 0x000fe60003fa5070 */
[----:B------:R-:W-:Y:S01]  /*6bd0*/  IMAD R39, R39, 0x100000, R0 ;  /* 0x0010000027277824 */ /* 0x000fe200078e0200 */
[----:B------:R-:W-:Y:S01]  /*6be0*/  P2R R101, PR, RZ, 0x20 ;  /* 0x00000020ff657803 */ /* 0x000fe20000000000 */
[----:B------:R2:W4:Y:S01]  /*6bf0*/  SYNCS.PHASECHK.TRANS64.TRYWAIT P0, [R71+URZ+0x1b0], R4 ;  /* 0x0001b004470075a7 */ /* 0x00052200080011ff */
[----:B-1----:R-:W-:Y:S01]  /*6c00*/  @P6 SEL R100, RZ, 0x1, !P1 ;  /* 0x00000001ff646807 */ /* 0x002fe20004800000 */
[----:B--2---:R-:W-:Y:S06]  /*6c10*/  @!P6 BRA `(.L_x_115) ;  /* 0x000000000080e947 */ /* 0x004fec0003800000 */
[----:B------:R-:W-:Y:S01]  /*6c20*/  @P5 IMAD R6, R93, 0x1000, R84 ;  /* 0x000010005d065824 */ /* 0x000fe200078e0254 */
[----:B------:R-:W1:Y:S01]  /*6c30*/  S2R R0, SR_CgaCtaId ;  /* 0x0000000000007919 */ /* 0x000e620000008800 */
[----:B------:R-:W-:Y:S01]  /*6c40*/  ISETP.NE.AND P1, PT, R100, RZ, PT ;  /* 0x000000ff6400720c */ /* 0x000fe20003f25270 */
[----:B------:R-:W-:Y:S01]  /*6c50*/  BSSY B0, `(.L_x_116) ;  /* 0x000000b000007945 */ /* 0x000fe20003800000 */
[----:B------:R-:W-:Y:S01]  /*6c60*/  @P5 VIADD R5, R6, UR44 ;  /* 0x0000002c06055c36 */ /* 0x000fe20008000000 */
[----:B------:R-:W-:Y:S02]  /*6c70*/  CS2R R74, SRZ ;  /* 0x00000000004a7805 */ /* 0x000fe4000001ff00 */
[----:B------:R-:W-:Y:S02]  /*6c80*/  CS2R R72, SRZ ;  /* 0x0000000000487805 */ /* 0x000fe4000001ff00 */
[----:B------:R-:W-:Y:S01]  /*6c90*/  CS2R R78, SRZ ;  /* 0x00000000004e7805 */ /* 0x000fe2000001ff00 */
[----:B------:R-:W-:Y:S01]  /*6ca0*/  @P5 IMAD R5, R95, -0x10, R5 ;  /* 0xfffffff05f055824 */ /* 0x000fe200078e0205 */
[----:B------:R-:W-:Y:S04]  /*6cb0*/  CS2R R76, SRZ ;  /* 0x00000000004c7805 */ /* 0x000fe8000001ff00 */
[----:B------:R-:W-:Y:S05]  /*6cc0*/  @P1 BRA `(.L_x_117) ;  /* 0x00000000000c1947 */ /* 0x000fea0003800000 */
[----:B------:R-:W-:Y:S04]  /*6cd0*/  SHF.L.U32 R3, R91, 0x1f, RZ ;  /* 0x0000001f5b037819 */ /* 0x000fe800000006ff */
[----:B------:R-:W2:Y:S02]  /*6ce0*/  SYNCS.PHASECHK.TRANS64.TRYWAIT P1, [R2+URZ+0x140], R3 ;  /* 0x00014003020075a7 */ /* 0x000ea400080211ff */
[----:B--2---:R-:W-:Y:S05]  /*6cf0*/  @!P1 BRA `(.L_x_118) ;  /* 0x0000004400889947 */ /* 0x004fea0003800000 */
.L_x_117:
[----:B------:R-:W-:Y:S05]  /*6d00*/  BSYNC B0 ;  /* 0x0000000000007941 */ /* 0x000fea0003800000 */
.L_x_116:
[----:B------:R-:W-:Y:S01]  /*6d10*/  ISETP.NE.AND P1, PT, R101, RZ, PT ;  /* 0x000000ff6500720c */ /* 0x000fe20003f25270 */
[----:B--2---:R-:W-:Y:S02]  /*6d20*/  VIADD R3, R2, 0x160 ;  /* 0x0000016002037836 */ /* 0x004fe40000000000 */
[----:B------:R-:W-:Y:S03]  /*6d30*/  VIADD R93, R93, 0x1 ;  /* 0x000000015d5d7836 */ /* 0x000fe60000000000 */
[----:B-1----:R-:W-:Y:S07]  /*6d40*/  PRMT R0, R0, 0x654, R3 ;  /* 0x0000065400007816 */ /* 0x002fee0000000003 */
[----:B------:R1:W2:Y:S04]  /*6d50*/  @P1 LDS.128 R72, [R6+UR44+0x400] ;  /* 0x0004002c06481984 */ /* 0x0002a80008000c00 */
[----:B------:R1:W1:Y:S01]  /*6d60*/  @P1 LDS.128 R76, [R5+0x410] ;  /* 0x00041000054c1984 */ /* 0x0002620000000c00 */
[C---:B------:R-:W-:Y:S01]  /*6d70*/  ISETP.NE.AND P1, PT, R93.reuse, 0x4, PT ;  /* 0x000000045d00780c */ /* 0x040fe20003f25270 */
[----:B------:R-:W-:Y:S01]  /*6d80*/  @!PT LDS RZ, [RZ] ;  /* 0x00000000fffff984 */ /* 0x000fe20000000800 */
[----:B------:R-:W-:Y:S01]  /*6d90*/  @!PT LDS RZ, [RZ] ;  /* 0x00000000fffff984 */ /* 0x000fe20000000800 */
[----:B------:R-:W-:Y:S01]  /*6da0*/  @!PT LDS RZ, [RZ] ;  /* 0x00000000fffff984 */ /* 0x000fe20000000800 */
[----:B------:R-:W-:Y:S01]  /*6db0*/  @!PT LDS RZ, [RZ] ;  /* 0x00000000fffff984 */ /* 0x000fe20000000800 */
[----:B------:R5:W-:Y:S06]  /*6dc0*/  MEMBAR.ALL.CTA ;  /* 0x0000000000007992 */ /* 0x000bec0000008000 */
[----:B-----5:R-:W5:Y:S01]  /*6dd0*/  FENCE.VIEW.ASYNC.S ;  /* 0x00000000000073c6 */ /* 0x020f620000000000 */
[----:B------:R-:W-:Y:S01]  /*6de0*/  SEL R93, R93, RZ, P1 ;  /* 0x000000ff5d5d7207 */ /* 0x000fe20000800000 */
[----:B-----5:R5:W-:Y:S02]  /*6df0*/  SYNCS.ARRIVE.TRANS64.RED.A1T0 RZ, [R0+URZ], RZ ;  /* 0x000000ff00ff79a7 */ /* 0x020be400081004ff */
[----:B-----5:R-:W-:Y:S04]  /*6e00*/  SEL R0, RZ, 0x1, P1 ;  /* 0x00000001ff007807 */ /* 0x020fe80000800000 */
[----:B--2---:R-:W-:Y:S02]  /*6e10*/  LOP3.LUT R91, R91, R0, RZ, 0x3c, !PT ;  /* 0x000000005b5b7212 */ /* 0x004fe400078e3cff */
.L_x_115:
[----:B------:R-:W-:Y:S05]  /*6e20*/  BSYNC B1 ;  /* 0x0000000000017941 */ /* 0x000fea0003800000 */
.L_x_114:
[----:B------:R-:W-:Y:S04]  /*6e30*/  SHF.R.U32.HI R3, RZ, 0x15, R39 ;  /* 0x00000015ff037819 */ /* 0x000fe80000011627 */
[----:B------:R-:W-:Y:S01]  /*6e40*/  LOP3.LUT P1, RZ, R3, 0x3, R86, 0x48, !PT ;  /* 0x0000000303ff7812 */ /* 0x000fe20007824856 */
[----:B------:R-:W-:Y:S01]  /*6e50*/  @!UPT UIADD3 URZ, UPT, UPT, URZ, URZ, URZ ;  /* 0x000000fffffff290 */ /* 0x000fe2000fffe0ff */
[----:B----4-:R-:W-:Y:S11]  /*6e60*/  @P0 BRA `(.L_x_119) ;  /* 0x0000000000080947 */ /* 0x010ff60003800000 */
[----:B------:R-:W2:Y:S02]  /*6e70*/  SYNCS.PHASECHK.TRANS64.TRYWAIT P0, [R71+URZ+0x1b0], R4 ;  /* 0x0001b004470075a7 */ /* 0x000ea400080011ff */
[----:B--2---:R-:W-:Y:S05]  /*6e80*/  @!P0 BRA `(.L_x_120) ;  /* 0x0000004400388947 */ /* 0x004fea0003800000 */
.L_x_119:
[----:B------:R-:W-:Y:S05]  /*6e90*/  @!P1 BRA `(.L_x_121) ;  /* 0x0000000000409947 */ /* 0x000fea0003800000 */
[----:B------:R-:W1:Y:S01]  /*6ea0*/  LDCU.64 UR8, c[0x4][0x78] ;  /* 0x01000f00ff0877ac */ /* 0x000e620008000a00 */
[----:B------:R-:W-:Y:S01]  /*6eb0*/  MOV R3, 0x0 ;  /* 0x0000000000037802 */ /* 0x000fe20000000f00 */
[----:B------:R-:W-:Y:S02]  /*6ec0*/  HFMA2 R12, -RZ, RZ, 0, 5.9604644775390625e-08 ;  /* 0x00000001ff0c7431 */ /* 0x000fe400000001ff */
[----:B------:R-:W-:Y:S02]  /*6ed0*/  IMAD.MOV.U32 R8, RZ, RZ, 0x192 ;  /* 0x00000192ff087424 */ /* 0x000fe400078e00ff */
[----:B------:R-:W-:Y:S01]  /*6ee0*/  IMAD.MOV.U32 R13, RZ, RZ, RZ ;  /* 0x000000ffff0d7224 */ /* 0x000fe200078e00ff */
[----:B------:R-:W4:Y:S01]  /*6ef0*/  LDCU.64 UR6, c[0x4][0x80] ;  /* 0x01001000ff0677ac */ /* 0x000f220008000a00 */
[----:B------:R-:W3:Y:S01]  /*6f00*/  LDC.64 R2, c[0x4][R3] ;  /* 0x0100000003027b82 */ /* 0x000ee20000000a00 */
[----:B------:R-:W5:Y:S01]  /*6f10*/  LDCU.64 UR4, c[0x4][0x18] ;  /* 0x01000300ff0477ac */ /* 0x000f620008000a00 */
[----:B-1----:R-:W-:Y:S01]  /*6f20*/  MOV R5, UR9 ;  /* 0x0000000900057c02 */ /* 0x002fe20008000f00 */
[----:B--2---:R-:W-:Y:S01]  /*6f30*/  IMAD.U32 R4, RZ, RZ, UR8 ;  /* 0x00000008ff047e24 */ /* 0x004fe2000f8e00ff */
[----:B----4-:R-:W-:Y:S01]  /*6f40*/  MOV R7, UR7 ;  /* 0x0000000700077c02 */ /* 0x010fe20008000f00 */
[----:B------:R-:W-:Y:S01]  /*6f50*/  IMAD.U32 R6, RZ, RZ, UR6 ;  /* 0x00000006ff067e24 */ /* 0x000fe2000f8e00ff */
[----:B-----5:R-:W-:Y:S01]  /*6f60*/  MOV R11, UR5 ;  /* 0x00000005000b7c02 */ /* 0x020fe20008000f00 */
[----:B------:R-:W-:Y:S02]  /*6f70*/  IMAD.U32 R10, RZ, RZ, UR4 ;  /* 0x00000004ff0a7e24 */ /* 0x000fe4000f8e00ff */
[----:B------:R-:W-:Y:S07]  /*6f80*/  LEPC R20, `(.L_x_121) ;  /* 0x000000001014794e */ /* 0x000fee0000000000 */
[----:B---3--:R-:W-:Y:S05]  /*6f90*/  CALL.ABS.NOINC R2 ;  /* 0x0000000002007343 */ /* 0x008fea0003c00000 */
.L_x_121:
[-C--:B------:R-:W-:Y:S01]  /*6fa0*/  F2FP.F16.E5M2.UNPACK_B R42, R72.reuse ;  /* 0x00000048ff2a723e */ /* 0x080fe200020004ff */
[----:B------:R-:W-:Y:S05]  /*6fb0*/  WARPSYNC.ALL ;  /* 0x0000000000007948 */ /* 0x000fea0003800000 */
[----:B------:R-:W-:Y:S01]  /*6fc0*/  R2UR UR4, R39 ;  /* 0x00000000270472ca */ /* 0x000fe200000e0000 */
[--C-:B------:R-:W-:Y:S01]  /*6fd0*/  HADD2.F32 R40, -RZ, R42.reuse.H0_H0 ;  /* 0x2000002aff287230 */ /* 0x100fe20000004100 */
[----:B------:R-:W-:Y:S01]  /*6fe0*/  F2FP.F16.E5M2.UNPACK_B R43, R72.H1 ;  /* 0x00000048ff2b723e */ /* 0x000fe200030004ff */
[----:B------:R-:W-:Y:S01]  /*6ff0*/  HADD2.F32 R42, -RZ, R42.H1_H1 ;  /* 0x3000002aff2a7230 */ /* 0x000fe20000004100 */
[-C--:B------:R-:W-:Y:S01]  /*7000*/  F2FP.F16.E5M2.UNPACK_B R45, R73.reuse ;  /* 0x00000049ff2d723e */ /* 0x080fe200020004ff */
[----:B------:R-:W-:Y:S01]  /*7010*/  BSSY.RECONVERGENT B0, `(.L_x_122) ;  /* 0x0000099000007945 */ /* 0x000fe20003800200 */
[----:B------:R-:W-:Y:S01]  /*7020*/  F2FP.F16.E5M2.UNPACK_B R47, R73.H1 ;  /* 0x00000049ff2f723e */ /* 0x000fe200030004ff */
[--C-:B------:R-:W-:Y:S01]  /*7030*/  HADD2.F32 R44, -RZ, R43.reuse.H0_H0 ;  /* 0x2000002bff2c7230 */ /* 0x100fe20000004100 */
[-C--:B------:R-:W-:Y:S01]  /*7040*/  F2FP.F16.E5M2.UNPACK_B R49, R74.reuse ;  /* 0x0000004aff31723e */ /* 0x080fe200020004ff */
[----:B------:R-:W-:Y:S01]  /*7050*/  HADD2.F32 R46, -RZ, R43.H1_H1 ;  /* 0x3000002bff2e7230 */ /* 0x000fe20000004100 */
[----:B------:R-:W-:Y:S01]  /*7060*/  F2FP.F16.E5M2.UNPACK_B R51, R74.H1 ;  /* 0x0000004aff33723e */ /* 0x000fe200030004ff */
[--C-:B------:R-:W-:Y:S01]  /*7070*/  HADD2.F32 R43, -RZ, R45.reuse.H0_H0 ;  /* 0x2000002dff2b7230 */ /* 0x100fe20000004100 */
[-C--:B------:R-:W-:Y:S01]  /*7080*/  F2FP.F16.E5M2.UNPACK_B R53, R75.reuse ;  /* 0x0000004bff35723e */ /* 0x080fe200020004ff */
[----:B-12---:R-:W-:Y:S01]  /*7090*/  LDTM.16dp32bit_t0_t15.x32 R4, tmem[UR4] ;  /* 0x00000004000479ee */ /* 0x006fe20008a80000 */
[----:B------:R-:W3:Y:S01]  /*70a0*/  LDTM.16dp32bit_t16_t31.x32 R4, tmem[UR4+0x20] ;  /* 0x00002004000479ee */ /* 0x000ee20008aa0000 */
[----:B------:R-:W-:Y:S01]  /*70b0*/  IADD3 R112, PT, PT, R84, UR44, RZ ;  /* 0x0000002c54707c10 */ /* 0x000fe2000fffe0ff */
[----:B------:R-:W-:Y:S01]  /*70c0*/  HADD2.F32 R48, -RZ, R45.H1_H1 ;  /* 0x3000002dff307230 */ /* 0x000fe20000004100 */
[----:B------:R-:W-:Y:S01]  /*70d0*/  SHF.L.U32 R103, R90, 0x4, RZ ;  /* 0x000000045a677819 */ /* 0x000fe200000006ff */
[----:B------:R-:W-:Y:S01]  /*70e0*/  HADD2.F32 R52, -RZ, R49.H1_H1 ;  /* 0x30000031ff347230 */ /* 0x000fe20000004100 */
[----:B------:R-:W-:Y:S01]  /*70f0*/  F2FP.F16.E5M2.UNPACK_B R55, R75.H1 ;  /* 0x0000004bff37723e */ /* 0x000fe200030004ff */
[----:B------:R-:W-:Y:S01]  /*7100*/  HADD2.F32 R56, -RZ, R53.H1_H1 ;  /* 0x30000035ff387230 */ /* 0x000fe20000004100 */
[-C--:B------:R-:W-:Y:S01]  /*7110*/  F2FP.F16.E5M2.UNPACK_B R57, R76.reuse ;  /* 0x0000004cff39723e */ /* 0x080fe200020004ff */
[--C-:B------:R-:W-:Y:S01]  /*7120*/  HADD2.F32 R45, -RZ, R47.reuse.H0_H0 ;  /* 0x2000002fff2d7230 */ /* 0x100fe20000004100 */
[----:B------:R-:W-:Y:S01]  /*7130*/  F2FP.F16.E5M2.UNPACK_B R59, R76.H1 ;  /* 0x0000004cff3b723e */ /* 0x000fe200030004ff */
[----:B------:R-:W-:Y:S01]  /*7140*/  HADD2.F32 R50, -RZ, R47.H1_H1 ;  /* 0x3000002fff327230 */ /* 0x000fe20000004100 */
[-C--:B------:R-:W-:Y:S01]  /*7150*/  F2FP.F16.E5M2.UNPACK_B R61, R77.reuse ;  /* 0x0000004dff3d723e */ /* 0x080fe200020004ff */
[----:B------:R-:W-:Y:S01]  /*7160*/  HADD2.F32 R47, -RZ, R49.H0_H0 ;  /* 0x20000031ff2f7230 */ /* 0x000fe20000004100 */
[----:B------:R-:W-:Y:S01]  /*7170*/  F2FP.F16.E5M2.UNPACK_B R63, R77.H1 ;  /* 0x0000004dff3f723e */ /* 0x000fe200030004ff */
[----:B------:R-:W-:Y:S01]  /*7180*/  HADD2.F32 R60, -RZ, R57.H1_H1 ;  /* 0x30000039ff3c7230 */ /* 0x000fe20000004100 */
[-C--:B------:R-:W-:Y:S01]  /*7190*/  F2FP.F16.E5M2.UNPACK_B R65, R78.reuse ;  /* 0x0000004eff41723e */ /* 0x080fe200020004ff */
[----:B------:R-:W-:Y:S01]  /*71a0*/  HADD2.F32 R64, -RZ, R61.H1_H1 ;  /* 0x3000003dff407230 */ /* 0x000fe20000004100 */
[----:B------:R-:W-:Y:S01]  /*71b0*/  F2FP.F16.E5M2.UNPACK_B R67, R78.H1 ;  /* 0x0000004eff43723e */ /* 0x000fe200030004ff */
[----:B------:R-:W-:Y:S01]  /*71c0*/  HADD2.F32 R49, -RZ, R51.H0_H0 ;  /* 0x20000033ff317230 */ /* 0x000fe20000004100 */
[----:B------:R-:W-:Y:S01]  /*71d0*/  ISETP.NE.AND P0, PT, R97, RZ, PT ;  /* 0x000000ff6100720c */ /* 0x000fe20003f05270 */
[----:B------:R-:W-:Y:S01]  /*71e0*/  HADD2.F32 R68, -RZ, R65.H1_H1 ;  /* 0x30000041ff447230 */ /* 0x000fe20000004100 */
[----:B------:R-:W-:Y:S01]  /*71f0*/  ISETP.NE.AND P6, PT, R102, RZ, PT ;  /* 0x000000ff6600720c */ /* 0x000fe20003fc5270 */
[----:B------:R-:W-:Y:S02]  /*7200*/  HADD2.F32 R54, -RZ, R51.H1_H1 ;  /* 0x30000033ff367230 */ /* 0x000fe40000004100 */
[C---:B---3--:R-:W-:Y:S01]  /*7210*/  FMUL R0, R38.reuse, R4 ;  /* 0x0000000426007220 */ /* 0x048fe20000400000 */
[C---:B------:R-:W-:Y:S01]  /*7220*/  FMUL R2, R38.reuse, R5 ;  /* 0x0000000526027220 */ /* 0x040fe20000400000 */
[C---:B------:R-:W-:Y:S01]  /*7230*/  FMUL R4, R38.reuse, R8 ;  /* 0x0000000826047220 */ /* 0x040fe20000400000 */
[C---:B------:R-:W-:Y:S01]  /*7240*/  FMUL R5, R38.reuse, R9 ;  /* 0x0000000926057220 */ /* 0x040fe20000400000 */
[C---:B------:R-:W-:Y:S01]  /*7250*/  FFMA R0, R41.reuse, R40, R0 ;  /* 0x0000002829007223 */ /* 0x040fe20000000000 */
[C---:B------:R-:W-:Y:S01]  /*7260*/  FFMA R2, R41.reuse, R42, R2 ;  /* 0x0000002a29027223 */ /* 0x040fe20000000002 */
[C---:B------:R-:W-:Y:S01]  /*7270*/  FMUL R8, R38.reuse, R12 ;  /* 0x0000000c26087220 */ /* 0x040fe20000400000 */
[C---:B------:R-:W-:Y:S01]  /*7280*/  FMUL R9, R38.reuse, R13 ;  /* 0x0000000d26097220 */ /* 0x040fe20000400000 */
[----:B------:R-:W-:Y:S02]  /*7290*/  HADD2.F32 R51, -RZ, R53.H0_H0 ;  /* 0x20000035ff337230 */ /* 0x000fe40000004100 */
[C---:B------:R-:W-:Y:S01]  /*72a0*/  FMUL R12, R38.reuse, R16 ;  /* 0x00000010260c7220 */ /* 0x040fe20000400000 */
        /* <DEDUP_REMOVED lines=13> */
[C---:B------:R-:W-:Y:S01]  /*7380*/  FFMA R3, R41.reuse, R44, R3 ;  /* 0x0000002c29037223 */ /* 0x040fe20000000003 */
[----:B------:R-:W-:Y:S01]  /*7390*/  F2FP.F16.E5M2.UNPACK_B R40, R79 ;  /* 0x0000004fff28723e */ /* 0x000fe200020004ff */
[C---:B------:R-:W-:Y:S01]  /*73a0*/  FFMA R7, R41.reuse, R46, R7 ;  /* 0x0000002e29077223 */ /* 0x040fe20000000007 */
[C---:B------:R-:W-:Y:S01]  /*73b0*/  FFMA R4, R41.reuse, R43, R4 ;  /* 0x0000002b29047223 */ /* 0x040fe20000000004 */
[----:B------:R-:W-:Y:S01]  /*73c0*/  F2FP.F16.E5M2.UNPACK_B R42, R79.H1 ;  /* 0x0000004fff2a723e */ /* 0x000fe200030004ff */
[C---:B------:R-:W-:Y:S01]  /*73d0*/  FFMA R5, R41.reuse, R48, R5 ;  /* 0x0000003029057223 */ /* 0x040fe20000000005 */
[----:B------:R-:W-:Y:S01]  /*73e0*/  FFMA R6, R41, R45, R6 ;  /* 0x0000002d29067223 */ /* 0x000fe20000000006 */
[----:B------:R-:W-:Y:S01]  /*73f0*/  F2FP.SATFINITE.E5M2.F32.PACK_AB_MERGE_C R99, R7, R3, RZ ;  /* 0x000000030763723e */ /* 0x000fe200048060ff */
[C---:B------:R-:W-:Y:S01]  /*7400*/  FFMA R11, R41.reuse, R50, R11 ;  /* 0x00000032290b7223 */ /* 0x040fe2000000000b */
[C---:B------:R-:W-:Y:S01]  /*7410*/  FFMA R8, R41.reuse, R47, R8 ;  /* 0x0000002f29087223 */ /* 0x040fe20000000008 */
[----:B------:R-:W-:Y:S01]  /*7420*/  FMUL R10, R38, R14 ;  /* 0x0000000e260a7220 */ /* 0x000fe20000400000 */
[----:B------:R-:W-:Y:S01]  /*7430*/  F2FP.SATFINITE.E5M2.F32.PACK_AB_MERGE_C R104, R2, R0, R99 ;  /* 0x000000000268723e */ /* 0x000fe20004806063 */
[----:B------:R-:W-:Y:S01]  /*7440*/  FFMA R9, R41, R52, R9 ;  /* 0x0000003429097223 */ /* 0x000fe20000000009 */
[----:B------:R-:W-:Y:S01]  /*7450*/  F2FP.SATFINITE.E5M2.F32.PACK_AB_MERGE_C R105, R11, R6, RZ ;  /* 0x000000060b69723e */ /* 0x000fe200048060ff */
[----:B------:R-:W-:Y:S01]  /*7460*/  FFMA R10, R41, R49, R10 ;  /* 0x00000031290a7223 */ /* 0x000fe2000000000a */
[----:B------:R-:W-:Y:S01]  /*7470*/  IADD3 R99, PT, PT, R112, R103, RZ ;  /* 0x0000006770637210 */ /* 0x000fe20007ffe0ff */
[C---:B------:R-:W-:Y:S01]  /*7480*/  FMUL R15, R38.reuse, R15 ;  /* 0x0000000f260f7220 */ /* 0x040fe20000400000 */
[--C-:B------:R-:W-:Y:S01]  /*7490*/  HADD2.F32 R53, -RZ, R55.reuse.H0_H0 ;  /* 0x20000037ff357230 */ /* 0x100fe20000004100 */
[----:B------:R-:W-:Y:S01]  /*74a0*/  F2FP.SATFINITE.E5M2.F32.PACK_AB_MERGE_C R105, R5, R4, R105 ;  /* 0x000000040569723e */ /* 0x000fe20004806069 */
[----:B------:R-:W-:Y:S02]  /*74b0*/  HADD2.F32 R58, -RZ, R55.H1_H1 ;  /* 0x30000037ff3a7230 */ /* 0x000fe40000004100 */
[C---:B------:R-:W-:Y:S01]  /*74c0*/  FFMA R15, R41.reuse, R54, R15 ;  /* 0x00000036290f7223 */ /* 0x040fe2000000000f */
[C---:B------:R-:W-:Y:S01]  /*74d0*/  FFMA R12, R41.reuse, R51, R12 ;  /* 0x00000033290c7223 */ /* 0x040fe2000000000c */
[C---:B------:R-:W-:Y:S01]  /*74e0*/  FFMA R13, R41.reuse, R56, R13 ;  /* 0x00000038290d7223 */ /* 0x040fe2000000000d */
[----:B------:R-:W-:Y:S02]  /*74f0*/  HADD2.F32 R55, -RZ, R57.H0_H0 ;  /* 0x20000039ff377230 */ /* 0x000fe40000004100 */
[C---:B------:R-:W-:Y:S01]  /*7500*/  FMUL R14, R38.reuse, R18 ;  /* 0x00000012260e7220 */ /* 0x040fe20000400000 */
[C---:B------:R-:W-:Y:S01]  /*7510*/  FMUL R19, R38.reuse, R19 ;  /* 0x0000001326137220 */ /* 0x040fe20000400000 */
[--C-:B------:R-:W-:Y:S02]  /*7520*/  HADD2.F32 R57, -RZ, R59.reuse.H0_H0 ;  /* 0x2000003bff397230 */ /* 0x100fe40000004100 */
[C---:B------:R-:W-:Y:S01]  /*7530*/  FMUL R18, R38.reuse, R22 ;  /* 0x0000001626127220 */ /* 0x040fe20000400000 */
[C---:B------:R-:W-:Y:S01]  /*7540*/  FFMA R14, R41.reuse, R53, R14 ;  /* 0x00000035290e7223 */ /* 0x040fe2000000000e */
[----:B------:R-:W-:Y:S02]  /*7550*/  HADD2.F32 R62, -RZ, R59.H1_H1 ;  /* 0x3000003bff3e7230 */ /* 0x000fe40000004100 */
[C---:B------:R-:W-:Y:S01]  /*7560*/  FFMA R19, R41.reuse, R58, R19 ;  /* 0x0000003a29137223 */ /* 0x040fe20000000013 */
[----:B------:R-:W-:Y:S02]  /*7570*/  HADD2.F32 R59, -RZ, R61.H0_H0 ;  /* 0x2000003dff3b7230 */ /* 0x000fe40000004100 */
[C---:B------:R-:W-:Y:S01]  /*7580*/  FMUL R23, R38.reuse, R23 ;  /* 0x0000001726177220 */ /* 0x040fe20000400000 */
[C---:B------:R-:W-:Y:S01]  /*7590*/  FFMA R16, R41.reuse, R55, R16 ;  /* 0x0000003729107223 */ /* 0x040fe20000000010 */
[C---:B------:R-:W-:Y:S01]  /*75a0*/  FFMA R17, R41.reuse, R60, R17 ;  /* 0x0000003c29117223 */ /* 0x040fe20000000011 */
[--C-:B------:R-:W-:Y:S02]  /*75b0*/  HADD2.F32 R61, -RZ, R63.reuse.H0_H0 ;  /* 0x2000003fff3d7230 */ /* 0x100fe40000004100 */
[C---:B------:R-:W-:Y:S01]  /*75c0*/  FFMA R18, R41.reuse, R57, R18 ;  /* 0x0000003929127223 */ /* 0x040fe20000000012 */
[----:B------:R-:W-:Y:S02]  /*75d0*/  HADD2.F32 R66, -RZ, R63.H1_H1 ;  /* 0x3000003fff427230 */ /* 0x000fe40000004100 */
[C---:B------:R-:W-:Y:S01]  /*75e0*/  FMUL R22, R38.reuse, R26 ;  /* 0x0000001a26167220 */ /* 0x040fe20000400000 */
[----:B------:R-:W-:Y:S02]  /*75f0*/  HADD2.F32 R63, -RZ, R65.H0_H0 ;  /* 0x20000041ff3f7230 */ /* 0x000fe40000004100 */
[C---:B------:R-:W-:Y:S01]  /*7600*/  FFMA R23, R41.reuse, R62, R23 ;  /* 0x0000003e29177223 */ /* 0x040fe20000000017 */
[C---:B------:R-:W-:Y:S01]  /*7610*/  FMUL R27, R38.reuse, R27 ;  /* 0x0000001b261b7220 */ /* 0x040fe20000400000 */
[C---:B------:R-:W-:Y:S01]  /*7620*/  FFMA R20, R41.reuse, R59, R20 ;  /* 0x0000003b29147223 */ /* 0x040fe20000000014 */
[C---:B------:R-:W-:Y:S01]  /*7630*/  FFMA R21, R41.reuse, R64, R21 ;  /* 0x0000004029157223 */ /* 0x040fe20000000015 */
[--C-:B------:R-:W-:Y:S02]  /*7640*/  HADD2.F32 R65, -RZ, R67.reuse.H0_H0 ;  /* 0x20000043ff417230 */ /* 0x100fe40000004100 */
[C---:B------:R-:W-:Y:S01]  /*7650*/  FFMA R22, R41.reuse, R61, R22 ;  /* 0x0000003d29167223 */ /* 0x040fe20000000016 */
[----:B------:R-:W-:Y:S02]  /*7660*/  HADD2.F32 R70, -RZ, R67.H1_H1 ;  /* 0x30000043ff467230 */ /* 0x000fe40000004100 */
[C---:B------:R-:W-:Y:S01]  /*7670*/  FMUL R26, R38.reuse, R30 ;  /* 0x0000001e261a7220 */ /* 0x040fe20000400000 */
[--C-:B------:R-:W-:Y:S02]  /*7680*/  HADD2.F32 R67, -RZ, R40.reuse.H0_H0 ;  /* 0x20000028ff437230 */ /* 0x100fe40000004100 */
[C---:B------:R-:W-:Y:S01]  /*7690*/  FFMA R27, R41.reuse, R66, R27 ;  /* 0x00000042291b7223 */ /* 0x040fe2000000001b */
[C---:B------:R-:W-:Y:S01]  /*76a0*/  FMUL R31, R38.reuse, R31 ;  /* 0x0000001f261f7220 */ /* 0x040fe20000400000 */
[C---:B------:R-:W-:Y:S01]  /*76b0*/  FFMA R24, R41.reuse, R63, R24 ;  /* 0x0000003f29187223 */ /* 0x040fe20000000018 */
[----:B------:R-:W-:Y:S02]  /*76c0*/  HADD2.F32 R40, -RZ, R40.H1_H1 ;  /* 0x30000028ff287230 */ /* 0x000fe40000004100 */
[C---:B------:R-:W-:Y:S01]  /*76d0*/  FFMA R25, R41.reuse, R68, R25 ;  /* 0x0000004429197223 */ /* 0x040fe20000000019 */
[--C-:B------:R-:W-:Y:S02]  /*76e0*/  HADD2.F32 R69, -RZ, R42.reuse.H0_H0 ;  /* 0x2000002aff457230 */ /* 0x100fe40000004100 */
[C---:B------:R-:W-:Y:S01]  /*76f0*/  FFMA R26, R41.reuse, R65, R26 ;  /* 0x00000041291a7223 */ /* 0x040fe2000000001a */
[----:B------:R-:W-:Y:S02]  /*7700*/  HADD2.F32 R42, -RZ, R42.H1_H1 ;  /* 0x3000002aff2a7230 */ /* 0x000fe40000004100 */
[C---:B------:R-:W-:Y:S01]  /*7710*/  FMUL R30, R38.reuse, R34 ;  /* 0x00000022261e7220 */ /* 0x040fe20000400000 */
[----:B------:R-:W-:Y:S01]  /*7720*/  FFMA R31, R41, R70, R31 ;  /* 0x00000046291f7223 */ /* 0x000fe2000000001f */
[----:B------:R-:W-:Y:S01]  /*7730*/  FMUL R35, R38, R35 ;  /* 0x0000002326237220 */ /* 0x000fe20000400000 */
[----:B------:R-:W-:Y:S01]  /*7740*/  F2FP.SATFINITE.E5M2.F32.PACK_AB_MERGE_C R106, R15, R10, RZ ;  /* 0x0000000a0f6a723e */ /* 0x000fe200048060ff */
[----:B------:R-:W-:Y:S01]  /*7750*/  FFMA R28, R41, R67, R28 ;  /* 0x00000043291c7223 */ /* 0x000fe2000000001c */
[----:B------:R-:W-:Y:S01]  /*7760*/  F2FP.SATFINITE.E5M2.F32.PACK_AB_MERGE_C R107, R19, R14, RZ ;  /* 0x0000000e136b723e */ /* 0x000fe200048060ff */
[C---:B------:R-:W-:Y:S01]  /*7770*/  FFMA R29, R41.reuse, R40, R29 ;  /* 0x00000028291d7223 */ /* 0x040fe2000000001d */
[C---:B------:R-:W-:Y:S01]  /*7780*/  FFMA R30, R41.reuse, R69, R30 ;  /* 0x00000045291e7223 */ /* 0x040fe2000000001e */
[----:B------:R-:W-:Y:S01]  /*7790*/  FFMA R35, R41, R42, R35 ;  /* 0x0000002a29237223 */ /* 0x000fe20000000023 */
[----:B------:R-:W-:Y:S02]  /*77a0*/  F2FP.SATFINITE.E5M2.F32.PACK_AB_MERGE_C R106, R9, R8, R106 ;  /* 0x00000008096a723e */ /* 0x000fe4000480606a */
[----:B------:R-:W-:Y:S02]  /*77b0*/  F2FP.SATFINITE.E5M2.F32.PACK_AB_MERGE_C R107, R13, R12, R107 ;  /* 0x0000000c0d6b723e */ /* 0x000fe4000480606b */
[----:B------:R-:W-:Y:S02]  /*77c0*/  F2FP.SATFINITE.E5M2.F32.PACK_AB_MERGE_C R108, R23, R18, RZ ;  /* 0x00000012176c723e */ /* 0x000fe400048060ff */
[----:B------:R-:W-:Y:S01]  /*77d0*/  F2FP.SATFINITE.E5M2.F32.PACK_AB_MERGE_C R109, R27, R22, RZ ;  /* 0x000000161b6d723e */ /* 0x000fe200048060ff */
[----:B------:R1:W-:Y:S01]  /*77e0*/  STS.128 [R84+UR44+0x4400], R104 ;  /* 0x0044006854007988 */ /* 0x0003e20008000c2c */
[----:B------:R-:W-:Y:S02]  /*77f0*/  F2FP.SATFINITE.E5M2.F32.PACK_AB_MERGE_C R113, R31, R26, RZ ;  /* 0x0000001a1f71723e */ /* 0x000fe400048060ff */
[----:B------:R-:W-:Y:S02]  /*7800*/  F2FP.SATFINITE.E5M2.F32.PACK_AB_MERGE_C R114, R35, R30, RZ ;  /* 0x0000001e2372723e */ /* 0x000fe400048060ff */
[----:B------:R-:W-:Y:S02]  /*7810*/  F2FP.SATFINITE.E5M2.F32.PACK_AB_MERGE_C R108, R17, R16, R108 ;  /* 0x00000010116c723e */ /* 0x000fe4000480606c */
[----:B------:R-:W-:Y:S02]  /*7820*/  F2FP.SATFINITE.E5M2.F32.PACK_AB_MERGE_C R109, R21, R20, R109 ;  /* 0x00000014156d723e */ /* 0x000fe4000480606d */
[----:B------:R-:W-:Y:S02]  /*7830*/  F2FP.SATFINITE.E5M2.F32.PACK_AB_MERGE_C R110, R25, R24, R113 ;  /* 0x00000018196e723e */ /* 0x000fe40004806071 */
[----:B------:R-:W-:Y:S02]  /*7840*/  F2FP.SATFINITE.E5M2.F32.PACK_AB_MERGE_C R111, R29, R28, R114 ;  /* 0x0000001c1d6f723e */ /* 0x000fe40004806072 */
[----:B------:R-:W-:Y:S02]  /*7850*/  LEA R112, R93, UR44, 0x3 ;  /* 0x0000002c5d707c11 */ /* 0x000fe4000f8e18ff */
[----:B------:R-:W-:Y:S01]  /*7860*/  @P6 SHF.L.U32 R113, R91, 0x1f, RZ ;  /* 0x0000001f5b716819 */ /* 0x000fe200000006ff */
[----:B------:R1:W-:Y:S01]  /*7870*/  STS.128 [R99+0x4410], R108 ;  /* 0x0044106c63007388 */ /* 0x0003e20000000c00 */
[----:B------:R-:W-:Y:S01]  /*7880*/  @!PT LDS RZ, [RZ] ;  /* 0x00000000fffff984 */ /* 0x000fe20000000800 */
[----:B------:R-:W-:Y:S01]  /*7890*/  @!PT LDS RZ, [RZ] ;  /* 0x00000000fffff984 */ /* 0x000fe20000000800 */
[----:B------:R-:W-:Y:S01]  /*78a0*/  @!PT LDS RZ, [RZ] ;  /* 0x00000000fffff984 */ /* 0x000fe20000000800 */
[----:B------:R-:W-:Y:S01]  /*78b0*/  @!PT LDS RZ, [RZ] ;  /* 0x00000000fffff984 */ /* 0x000fe20000000800 */
[----:B------:R2:W-:Y:S07]  /*78c0*/  MEMBAR.ALL.CTA ;  /* 0x0000000000007992 */ /* 0x0005ee0000008000 */
[----:B--2---:R-:W2:Y:S02]  /*78d0*/  FENCE.VIEW.ASYNC.S ;  /* 0x00000000000073c6 */ /* 0x004ea40000000000 */
[----:B--2---:R-:W-:Y:S06]  /*78e0*/  BAR.SYNC.DEFER_BLOCKING 0x1, 0x80 ;  /* 0x0042000000007b1d */ /* 0x004fec0000010000 */
[----:B------:R-:W-:Y:S05]  /*78f0*/  @P0 BRA `(.L_x_123) ;  /* 0x0000000000280947 */ /* 0x000fea0003800000 */
[----:B------:R-:W-:Y:S01]  /*7900*/  UIADD3 UR4, UPT, UPT, UR44, 0x4400, URZ ;  /* 0x000044002c047890 */ /* 0x000fe2000fffe0ff */
[----:B------:R-:W-:Y:S05]  /*7910*/  UMOV UR51, UR36 ;  /* 0x0000002400337c82 */ /* 0x000fea0008000000 */
[----:B------:R-:W-:Y:S01]  /*7920*/  MOV R96, UR4 ;  /* 0x0000000400607c02 */ /* 0x000fe20008000f00 */
[----:B------:R-:W-:Y:S03]  /*7930*/  UIADD3 UR4, UP0, UPT, UR62, 0x680, URZ ;  /* 0x000006803e047890 */ /* 0x000fe6000ff1e0ff */
[----:B------:R-:W-:Y:S01]  /*7940*/  R2UR UR48, R96 ;  /* 0x00000000603072ca */ /* 0x000fe200000e0000 */
[----:B------:R-:W-:Y:S11]  /*7950*/  UIADD3.X UR5, UPT, UPT, URZ, UR63, URZ, UP0, !UPT ;  /* 0x0000003fff057290 */ /* 0x000ff600087fe4ff */
[----:B------:R-:W-:Y:S01]  /*7960*/  @!UPT UIADD3 URZ, UPT, UPT, URZ, URZ, URZ ;  /* 0x000000fffffff290 */ /* 0x000fe2000fffe0ff */
[----:B------:R2:W-:Y:S01]  /*7970*/  UTMASTG.3D [UR48], [UR4] ;  /* 0x00000030040073b5 */ /* 0x0005e20008010000 */
[----:B------:R0:W-:Y:S01]  /*7980*/  UTMACMDFLUSH ;  /* 0x00000000000079b7 */ /* 0x0001e20000000000 */
[----:B--2---:R-:W-:Y:S04]  /*7990*/  DEPBAR.LE SB0, 0x1 ;  /* 0x000080400000791a */ /* 0x004fe80000000000 */
.L_x_123:
[----:B------:R-:W-:Y:S05]  /*79a0*/  BSYNC.RECONVERGENT B0 ;  /* 0x0000000000007941 */ /* 0x000fea0003800200 */
.L_x_122:
[----:B------:R-:W-:Y:S06]  /*79b0*/  BAR.SYNC.DEFER_BLOCKING 0x1, 0x80 ;  /* 0x0042000000007b1d */ /* 0x000fec0000010000 */
[----:B------:R-:W2:Y:S01]  /*79c0*/  @P6 SYNCS.PHASECHK.TRANS64.TRYWAIT P0, [R112+URZ+0x140], R113 ;  /* 0x00014071700065a7 */ /* 0x000ea200080011ff */
[----:B------:R-:W-:Y:S01]  /*79d0*/  BSSY B1, `(.L_x_124) ;  /* 0x0000020000017945 */ /* 0x000fe20003800000 */
[----:B--2---:R-:W-:Y:S03]  /*79e0*/  @P6 SEL R100, RZ, 0x1, !P0 ;  /* 0x00000001ff646807 */ /* 0x004fe60004000000 */
[----:B------:R-:W-:Y:S05]  /*79f0*/  @!P6 BRA `(.L_x_125) ;  /* 0x000000000074e947 */ /* 0x000fea0003800000 */
[----:B------:R-:W-:Y:S01]  /*7a00*/  ISETP.NE.AND P1, PT, R101, RZ, PT ;  /* 0x000000ff6500720c */ /* 0x000fe20003f25270 */
[----:B------:R-:W2:Y:S01]  /*7a10*/  S2R R0, SR_CgaCtaId ;  /* 0x0000000000007919 */ /* 0x000ea20000008800 */
[----:B------:R-:W-:Y:S01]  /*7a20*/  ISETP.NE.AND P0, PT, R100, RZ, PT ;  /* 0x000000ff6400720c */ /* 0x000fe20003f05270 */
[----:B------:R-:W-:Y:S10]  /*7a30*/  BSSY B0, `(.L_x_126) ;  /* 0x0000008000007945 */ /* 0x000ff40003800000 */
[----:B------:R-:W-:Y:S05]  /*7a40*/  @P1 IMAD R2, R93, 0x1000, R84 ;  /* 0x000010005d021824 */ /* 0x000fea00078e0254 */
[----:B------:R-:W-:Y:S05]  /*7a50*/  @P1 IADD3 R4, PT, PT, R2, UR44, RZ ;  /* 0x0000002c02041c10 */ /* 0x000fea000fffe0ff */
[----:B------:R-:W-:Y:S01]  /*7a60*/  @P1 IMAD.IADD R4, R4, 0x1, R103 ;  /* 0x0000000104041824 */ /* 0x000fe200078e0267 */
[----:B------:R-:W-:Y:S06]  /*7a70*/  @P0 BRA `(.L_x_127) ;  /* 0x00000000000c0947 */ /* 0x000fec0003800000 */
[----:B------:R-:W-:Y:S04]  /*7a80*/  SHF.L.U32 R3, R91, 0x1f, RZ ;  /* 0x0000001f5b037819 */ /* 0x000fe800000006ff */
[----:B------:R-:W3:Y:S02]  /*7a90*/  SYNCS.PHASECHK.TRANS64.TRYWAIT P0, [R112+URZ+0x140], R3 ;  /* 0x00014003700075a7 */ /* 0x000ee400080011ff */
[----:B---3--:R-:W-:Y:S05]  /*7aa0*/  @!P0 BRA `(.L_x_128) ;  /* 0x0000003800448947 */ /* 0x008fea0003800000 */
.L_x_127:
[----:B------:R-:W-:Y:S05]  /*7ab0*/  BSYNC B0 ;  /* 0x0000000000007941 */ /* 0x000fea0003800000 */
.L_x_126:
[----:B------:R-:W-:Y:S01]  /*7ac0*/  ISETP.NE.AND P0, PT, R101, RZ, PT ;  /* 0x000000ff6500720c */ /* 0x000fe20003f05270 */
[----:B---3--:R-:W-:Y:S02]  /*7ad0*/  VIADD R3, R112, 0x160 ;  /* 0x0000016070037836 */ /* 0x008fe40000000000 */
[----:B------:R-:W-:Y:S03]  /*7ae0*/  VIADD R93, R93, 0x1 ;  /* 0x000000015d5d7836 */ /* 0x000fe60000000000 */
[----:B--2---:R-:W-:Y:S07]  /*7af0*/  PRMT R0, R0, 0x654, R3 ;  /* 0x0000065400007816 */ /* 0x004fee0000000003 */
[----:B------:R2:W3:Y:S04]  /*7b00*/  @P0 LDS.128 R72, [R2+UR44+0x400] ;  /* 0x0004002c02480984 */ /* 0x0004e80008000c00 */
[----:B------:R2:W4:Y:S01]  /*7b10*/  @P0 LDS.128 R76, [R4+0x410] ;  /* 0x00041000044c0984 */ /* 0x0005220000000c00 */
        /* <DEDUP_REMOVED lines=10> */
[----:B--23--:R-:W-:Y:S02]  /*7bc0*/  LOP3.LUT R91, R91, R0, RZ, 0x3c, !PT ;  /* 0x000000005b5b7212 */ /* 0x00cfe400078e3cff */
.L_x_125:
[----:B------:R-:W-:Y:S05]  /*7bd0*/  BSYNC B1 ;  /* 0x0000000000017941 */ /* 0x000fea0003800000 */
.L_x_124:
[----:B------:R-:W-:Y:S05]  /*7be0*/  VIADD R3, R39, 0x40 ;  /* 0x0000004027037836 */ /* 0x000fea0000000000 */
[----:B------:R-:W-:Y:S04]  /*7bf0*/  SHF.R.U32.HI R3, RZ, 0x15, R3 ;  /* 0x00000015ff037819 */ /* 0x000fe80000011603 */
[----:B------:R-:W-:Y:S11]  /*7c00*/  LOP3.LUT P0, RZ, R3, 0x3, R86, 0x48, !PT ;  /* 0x0000000303ff7812 */ /* 0x000ff60007804856 */
[----:B------:R-:W-:Y:S02]  /*7c10*/  @!UPT UIADD3 URZ, UPT, UPT, URZ, URZ, URZ ;  /* 0x000000fffffff290 */ /* 0x000fe4000fffe0ff */
[----:B------:R-:W-:Y:S05]  /*7c20*/  @!P0 BRA `(.L_x_129) ;  /* 0x0000000000408947 */ /* 0x000fea0003800000 */
[----:B------:R-:W2:Y:S01]  /*7c30*/  LDCU.64 UR8, c[0x4][0x78] ;  /* 0x01000f00ff0877ac */ /* 0x000ea20008000a00 */
[----:B------:R-:W-:Y:S01]  /*7c40*/  MOV R3, 0x0 ;  /* 0x0000000000037802 */ /* 0x000fe20000000f00 */
[----:B------:R-:W-:Y:S02]  /*7c50*/  HFMA2 R12, -RZ, RZ, 0, 5.9604644775390625e-08 ;  /* 0x00000001ff0c7431 */ /* 0x000fe400000001ff */
[----:B------:R-:W-:Y:S02]  /*7c60*/  IMAD.MOV.U32 R8, RZ, RZ, 0x192 ;  /* 0x00000192ff087424 */ /* 0x000fe400078e00ff */
[----:B------:R-:W-:Y:S01]  /*7c70*/  IMAD.MOV.U32 R13, RZ, RZ, RZ ;  /* 0x000000ffff0d7224 */ /* 0x000fe200078e00ff */
[----:B------:R-:W3:Y:S01]  /*7c80*/  LDCU.64 UR6, c[0x4][0x80] ;  /* 0x01001000ff0677ac */ /* 0x000ee20008000a00 */
[----:B------:R-:W1:Y:S01]  /*7c90*/  LDC.64 R2, c[0x4][R3] ;  /* 0x0100000003027b82 */ /* 0x000e620000000a00 */
[----:B------:R-:W5:Y:S01]  /*7ca0*/  LDCU.64 UR4, c[0x4][0x18] ;  /* 0x01000300ff0477ac */ /* 0x000f620008000a00 */
[----:B--2---:R-:W-:Y:S01]  /*7cb0*/  MOV R5, UR9 ;  /* 0x0000000900057c02 */ /* 0x004fe20008000f00 */
[----:B------:R-:W-:Y:S01]  /*7cc0*/  IMAD.U32 R4, RZ, RZ, UR8 ;  /* 0x00000008ff047e24 */ /* 0x000fe2000f8e00ff */
[----:B---3--:R-:W-:Y:S01]  /*7cd0*/  MOV R7, UR7 ;  /* 0x0000000700077c02 */ /* 0x008fe20008000f00 */
[----:B------:R-:W-:Y:S01]  /*7ce0*/  IMAD.U32 R6, RZ, RZ, UR6 ;  /* 0x00000006ff067e24 */ /* 0x000fe2000f8e00ff */
[----:B-----5:R-:W-:Y:S01]  /*7cf0*/  MOV R11, UR5 ;  /* 0x00000005000b7c02 */ /* 0x020fe20008000f00 */
[----:B------:R-:W-:Y:S02]  /*7d00*/  IMAD.U32 R10, RZ, RZ, UR4 ;  /* 0x00000004ff0a7e24 */ /* 0x000fe4000f8e00ff */
[----:B------:R-:W-:Y:S07]  /*7d10*/  LEPC R20, `(.L_x_129) ;  /* 0x000000001014794e */ /* 0x000fee0000000000 */
[----:B-1--4-:R-:W-:Y:S05]  /*7d20*/  CALL.ABS.NOINC R2 ;  /* 0x0000000002007343 */ /* 0x012fea0003c00000 */
.L_x_129:
        /* <DEDUP_REMOVED lines=14> */
[----:B------:R-:W-:Y:S01]  /*7e10*/  F2FP.F16.E5M2.UNPACK_B R54, R75 ;  /* 0x0000004bff36723e */ /* 0x000fe200020004ff */
[----:B------:R-:W-:Y:S01]  /*7e20*/  LDTM.16dp32bit_t0_t15.x32 R4, tmem[UR4+0x40] ;  /* 0x00004004000479ee */ /* 0x000fe20008a80000 */
[----:B------:R-:W2:Y:S01]  /*7e30*/  LDTM.16dp32bit_t16_t31.x32 R4, tmem[UR4+0x60] ;  /* 0x00006004000479ee */ /* 0x000ea20008aa0000 */
[----:B------:R-:W-:Y:S01]  /*7e40*/  HADD2.F32 R46, -RZ, R46.H1_H1 ;  /* 0x3000002eff2e7230 */ /* 0x000fe20000004100 */
[----:B----4-:R-:W-:Y:S01]  /*7e50*/  F2FP.F16.E5M2.UNPACK_B R58, R76 ;  /* 0x0000004cff3a723e */ /* 0x010fe200020004ff */
[--C-:B------:R-:W-:Y:S01]  /*7e60*/  HADD2.F32 R49, -RZ, R50.reuse.H0_H0 ;  /* 0x20000032ff317230 */ /* 0x100fe20000004100 */
[----:B------:R-:W-:Y:S01]  /*7e70*/  F2FP.F16.E5M2.UNPACK_B R62, R77 ;  /* 0x0000004dff3e723e */ /* 0x000fe200020004ff */
[----:B------:R-:W-:Y:S01]  /*7e80*/  HADD2.F32 R50, -RZ, R50.H1_H1 ;  /* 0x30000032ff327230 */ /* 0x000fe20000004100 */
[----:B------:R-:W-:Y:S01]  /*7e90*/  F2FP.F16.E5M2.UNPACK_B R66, R78 ;  /* 0x0000004eff42723e */ /* 0x000fe200020004ff */
[--C-:B------:R-:W-:Y:S01]  /*7ea0*/  HADD2.F32 R53, -RZ, R54.reuse.H0_H0 ;  /* 0x20000036ff357230 */ /* 0x100fe20000004100 */
[----:B------:R-:W-:Y:S01]  /*7eb0*/  F2FP.F16.E5M2.UNPACK_B R70, R79 ;  /* 0x0000004fff46723e */ /* 0x000fe200020004ff */
[----:B------:R-:W-:Y:S01]  /*7ec0*/  HADD2.F32 R54, -RZ, R54.H1_H1 ;  /* 0x30000036ff367230 */ /* 0x000fe20000004100 */
[----:B------:R-:W-:Y:S01]  /*7ed0*/  F2FP.F16.E5M2.UNPACK_B R56, R75.H1 ;  /* 0x0000004bff38723e */ /* 0x000fe200030004ff */
[--C-:B------:R-:W-:Y:S01]  /*7ee0*/  HADD2.F32 R57, -RZ, R58.reuse.H0_H0 ;  /* 0x2000003aff397230 */ /* 0x100fe20000004100 */
[----:B------:R-:W-:Y:S01]  /*7ef0*/  F2FP.F16.E5M2.UNPACK_B R60, R76.H1 ;  /* 0x0000004cff3c723e */ /* 0x000fe200030004ff */
[----:B------:R-:W-:Y:S01]  /*7f00*/  HADD2.F32 R58, -RZ, R58.H1_H1 ;  /* 0x3000003aff3a7230 */ /* 0x000fe20000004100 */
[----:B------:R-:W-:Y:S01]  /*7f10*/  F2FP.F16.E5M2.UNPACK_B R64, R77.H1 ;  /* 0x0000004dff40723e */ /* 0x000fe200030004ff */
[--C-:B------:R-:W-:Y:S01]  /*7f20*/  HADD2.F32 R61, -RZ, R62.reuse.H0_H0 ;  /* 0x2000003eff3d7230 */ /* 0x100fe20000004100 */
[----:B------:R-:W-:Y:S01]  /*7f30*/  F2FP.F16.E5M2.UNPACK_B R68, R78.H1 ;  /* 0x0000004eff44723e */ /* 0x000fe200030004ff */
[----:B------:R-:W-:Y:S01]  /*7f40*/  HADD2.F32 R62, -RZ, R62.H1_H1 ;  /* 0x3000003eff3e7230 */ /* 0x000fe20000004100 */
[----:B------:R-:W-:Y:S01]  /*7f50*/  ISETP.NE.AND P0, PT, R97, RZ, PT ;  /* 0x000000ff6100720c */ /* 0x000fe20003f05270 */
[--C-:B------:R-:W-:Y:S01]  /*7f60*/  HADD2.F32 R65, -RZ, R66.reuse.H0_H0 ;  /* 0x20000042ff417230 */ /* 0x100fe20000004100 */
[----:B------:R-:W-:Y:S01]  /*7f70*/  ISETP.NE.AND P6, PT, R102, RZ, PT ;  /* 0x000000ff6600720c */ /* 0x000fe20003fc5270 */
[----:B------:R-:W-:Y:S02]  /*7f80*/  HADD2.F32 R66, -RZ, R66.H1_H1 ;  /* 0x30000042ff427230 */ /* 0x000fe40000004100 */
[--C-:B------:R-:W-:Y:S02]  /*7f90*/  HADD2.F32 R69, -RZ, R70.reuse.H0_H0 ;  /* 0x20000046ff457230 */ /* 0x100fe40000004100 */
[C---:B--2---:R-:W-:Y:S01]  /*7fa0*/  FMUL R0, R38.reuse, R4 ;  /* 0x0000000426007220 */ /* 0x044fe20000400000 */
[C---:B------:R-:W-:Y:S01]  /*7fb0*/  FMUL R2, R38.reuse, R5 ;  /* 0x0000000526027220 */ /* 0x040fe20000400000 */
[C---:B------:R-:W-:Y:S01]  /*7fc0*/  FMUL R4, R38.reuse, R8 ;  /* 0x0000000826047220 */ /* 0x040fe20000400000 */
[C---:B------:R-:W-:Y:S01]  /*7fd0*/  FMUL R5, R38.reuse, R9 ;  /* 0x0000000926057220 */ /* 0x040fe20000400000 */
[C---:B------:R-:W-:Y:S01]  /*7fe0*/  FFMA R0, R41.reuse, R40, R0 ;  /* 0x0000002829007223 */ /* 0x040fe20000000000 */
[C---:B------:R-:W-:Y:S01]  /*7ff0*/  FFMA R2, R41.reuse, R43, R2 ;  /* 0x0000002b29027223 */ /* 0x040fe20000000002 */
        /* <DEDUP_REMOVED lines=10> */
[----:B------:R-:W-:Y:S02]  /*80a0*/  HADD2.F32 R70, -RZ, R70.H1_H1 ;  /* 0x30000046ff467230 */ /* 0x000fe40000004100 */
[C---:B------:R-:W-:Y:S01]  /*80b0*/  FMUL R28, R38.reuse, R32 ;  /* 0x00000020261c7220 */ /* 0x040fe20000400000 */
[C---:B------:R-:W-:Y:S01]  /*80c0*/  FMUL R29, R38.reuse, R33 ;  /* 0x00000021261d7220 */ /* 0x040fe20000400000 */
[C---:B------:R-:W-:Y:S01]  /*80d0*/  FMUL R3, R38.reuse, R6 ;  /* 0x0000000626037220 */ /* 0x040fe20000400000 */
[C---:B------:R-:W-:Y:S01]  /*80e0*/  FMUL R7, R38.reuse, R7 ;  /* 0x0000000726077220 */ /* 0x040fe20000400000 */
[--C-:B------:R-:W-:Y:S02]  /*80f0*/  HADD2.F32 R47, -RZ, R48.reuse.H0_H0 ;  /* 0x20000030ff2f7230 */ /* 0x100fe40000004100 */
[C---:B------:R-:W-:Y:S01]  /*8100*/  FMUL R6, R38.reuse, R10 ;  /* 0x0000000a26067220 */ /* 0x040fe20000400000 */
[C---:B------:R-:W-:Y:S01]  /*8110*/  FFMA R3, R41.reuse, R42, R3 ;  /* 0x0000002a29037223 */ /* 0x040fe20000000003 */
[----:B------:R-:W-:Y:S02]  /*8120*/  HADD2.F32 R48, -RZ, R48.H1_H1 ;  /* 0x30000030ff307230 */ /* 0x000fe40000004100 */
[C---:B------:R-:W-:Y:S01]  /*8130*/  FFMA R7, R41.reuse, R44, R7 ;  /* 0x0000002c29077223 */ /* 0x040fe20000000007 */
[C---:B------:R-:W-:Y:S01]  /*8140*/  FFMA R4, R41.reuse, R45, R4 ;  /* 0x0000002d29047223 */ /* 0x040fe20000000004 */
[C---:B------:R-:W-:Y:S01]  /*8150*/  FFMA R5, R41.reuse, R46, R5 ;  /* 0x0000002e29057223 */ /* 0x040fe20000000005 */
[----:B------:R-:W-:Y:S01]  /*8160*/  FFMA R6, R41, R47, R6 ;  /* 0x0000002f29067223 */ /* 0x000fe20000000006 */
[----:B------:R-:W-:Y:S01]  /*8170*/  FMUL R11, R38, R11 ;  /* 0x0000000b260b7220 */ /* 0x000fe20000400000 */
[----:B------:R-:W-:Y:S01]  /*8180*/  F2FP.F16.E5M2.UNPACK_B R40, R79.H1 ;  /* 0x0000004fff28723e */ /* 0x000fe200030004ff */
[--C-:B------:R-:W-:Y:S01]  /*8190*/  HADD2.F32 R51, -RZ, R52.reuse.H0_H0 ;  /* 0x20000034ff337230 */ /* 0x100fe20000004100 */
[----:B-1----:R-:W-:Y:S01]  /*81a0*/  F2FP.SATFINITE.E5M2.F32.PACK_AB_MERGE_C R105, R7, R3, RZ ;  /* 0x000000030769723e */ /* 0x002fe200048060ff */
[C---:B------:R-:W-:Y:S01]  /*81b0*/  FFMA R11, R41.reuse, R48, R11 ;  /* 0x00000030290b7223 */ /* 0x040fe2000000000b */
[C---:B------:R-:W-:Y:S01]  /*81c0*/  FFMA R8, R41.reuse, R49, R8 ;  /* 0x0000003129087223 */ /* 0x040fe20000000008 */
[----:B------:R-:W-:Y:S01]  /*81d0*/  FFMA R9, R41, R50, R9 ;  /* 0x0000003229097223 */ /* 0x000fe20000000009 */
[----:B------:R-:W-:Y:S01]  /*81e0*/  F2FP.SATFINITE.E5M2.F32.PACK_AB_MERGE_C R104, R2, R0, R105 ;  /* 0x000000000268723e */ /* 0x000fe20004806069 */
[----:B------:R-:W-:Y:S01]  /*81f0*/  HADD2.F32 R52, -RZ, R52.H1_H1 ;  /* 0x30000034ff347230 */ /* 0x000fe20000004100 */
[----:B------:R-:W-:Y:S01]  /*8200*/  F2FP.SATFINITE.E5M2.F32.PACK_AB_MERGE_C R106, R11, R6, RZ ;  /* 0x000000060b6a723e */ /* 0x000fe200048060ff */
[C---:B------:R-:W-:Y:S01]  /*8210*/  FMUL R10, R38.reuse, R14 ;  /* 0x0000000e260a7220 */ /* 0x040fe20000400000 */
[C---:B------:R-:W-:Y:S01]  /*8220*/  FMUL R15, R38.reuse, R15 ;  /* 0x0000000f260f7220 */ /* 0x040fe20000400000 */
[--C-:B------:R-:W-:Y:S01]  /*8230*/  HADD2.F32 R55, -RZ, R56.reuse.H0_H0 ;  /* 0x20000038ff377230 */ /* 0x100fe20000004100 */
[----:B------:R-:W-:Y:S01]  /*8240*/  F2FP.SATFINITE.E5M2.F32.PACK_AB_MERGE_C R105, R5, R4, R106 ;  /* 0x000000040569723e */ /* 0x000fe2000480606a */
[C---:B------:R-:W-:Y:S01]  /*8250*/  FFMA R10, R41.reuse, R51, R10 ;  /* 0x00000033290a7223 */ /* 0x040fe2000000000a */
[C---:B------:R-:W-:Y:S01]  /*8260*/  FFMA R15, R41.reuse, R52, R15 ;  /* 0x00000034290f7223 */ /* 0x040fe2000000000f */
[C---:B------:R-:W-:Y:S01]  /*8270*/  FFMA R12, R41.reuse, R53, R12 ;  /* 0x00000035290c7223 */ /* 0x040fe2000000000c */
[C---:B------:R-:W-:Y:S01]  /*8280*/  FFMA R13, R41.reuse, R54, R13 ;  /* 0x00000036290d7223 */ /* 0x040fe2000000000d */
[----:B------:R-:W-:Y:S02]  /*8290*/  HADD2.F32 R56, -RZ, R56.H1_H1 ;  /* 0x30000038ff387230 */ /* 0x000fe40000004100 */
[C---:B------:R-:W-:Y:S01]  /*82a0*/  FMUL R14, R38.reuse, R18 ;  /* 0x00000012260e7220 */ /* 0x040fe20000400000 */
[C---:B------:R-:W-:Y:S01]  /*82b0*/  FMUL R19, R38.reuse, R19 ;  /* 0x0000001326137220 */ /* 0x040fe20000400000 */
[--C-:B------:R-:W-:Y:S02]  /*82c0*/  HADD2.F32 R59, -RZ, R60.reuse.H0_H0 ;  /* 0x2000003cff3b7230 */ /* 0x100fe40000004100 */
[C---:B------:R-:W-:Y:S01]  /*82d0*/  FMUL R18, R38.reuse, R22 ;  /* 0x0000001626127220 */ /* 0x040fe20000400000 */
[C---:B------:R-:W-:Y:S01]  /*82e0*/  FFMA R14, R41.reuse, R55, R14 ;  /* 0x00000037290e7223 */ /* 0x040fe2000000000e */
[----:B------:R-:W-:Y:S02]  /*82f0*/  HADD2.F32 R60, -RZ, R60.H1_H1 ;  /* 0x3000003cff3c7230 */ /* 0x000fe40000004100 */
        /* <DEDUP_REMOVED lines=8> */
[C---:B------:R-:W-:Y:S01]  /*8380*/  FFMA R23, R41.reuse, R60, R23 ;  /* 0x0000003c29177223 */ /* 0x040fe20000000017 */
[C---:B------:R-:W-:Y:S01]  /*8390*/  FMUL R27, R38.reuse, R27 ;  /* 0x0000001b261b7220 */ /* 0x040fe20000400000 */
[C---:B------:R-:W-:Y:S01]  /*83a0*/  FFMA R20, R41.reuse, R61, R20 ;  /* 0x0000003d29147223 */ /* 0x040fe20000000014 */
[C---:B------:R-:W-:Y:S01]  /*83b0*/  FFMA R21, R41.reuse, R62, R21 ;  /* 0x0000003e29157223 */ /* 0x040fe20000000015 */
[--C-:B------:R-:W-:Y:S02]  /*83c0*/  HADD2.F32 R67, -RZ, R68.reuse.H0_H0 ;  /* 0x20000044ff437230 */ /* 0x100fe40000004100 */
[----:B------:R-:W-:Y:S01]  /*83d0*/  FFMA R22, R41, R63, R22 ;  /* 0x0000003f29167223 */ /* 0x000fe20000000016 */
[----:B------:R-:W-:Y:S02]  /*83e0*/  HADD2.F32 R68, -RZ, R68.H1_H1 ;  /* 0x30000044ff447230 */ /* 0x000fe40000004100 */
[C---:B------:R-:W-:Y:S01]  /*83f0*/  FMUL R26, R38.reuse, R30 ;  /* 0x0000001e261a7220 */ /* 0x040fe20000400000 */
[----:B------:R-:W-:Y:S01]  /*8400*/  F2FP.SATFINITE.E5M2.F32.PACK_AB_MERGE_C R107, R15, R10, RZ ;  /* 0x0000000a0f6b723e */ /* 0x000fe200048060ff */
        /* <DEDUP_REMOVED lines=8> */
[----:B------:R-:W-:Y:S01]  /*8490*/  F2FP.SATFINITE.E5M2.F32.PACK_AB_MERGE_C R106, R9, R8, R107 ;  /* 0x00000008096a723e */ /* 0x000fe2000480606b */
[----:B------:R-:W-:Y:S01]  /*84a0*/  FFMA R31, R41, R68, R31 ;  /* 0x00000044291f7223 */ /* 0x000fe2000000001f */
[----:B------:R-:W-:Y:S01]  /*84b0*/  FMUL R35, R38, R35 ;  /* 0x0000002326237220 */ /* 0x000fe20000400000 */
[----:B------:R-:W-:Y:S01]  /*84c0*/  F2FP.SATFINITE.E5M2.F32.PACK_AB_MERGE_C R107, R19, R14, RZ ;  /* 0x0000000e136b723e */ /* 0x000fe200048060ff */
[C---:B------:R-:W-:Y:S01]  /*84d0*/  FFMA R28, R41.reuse, R69, R28 ;  /* 0x00000045291c7223 */ /* 0x040fe2000000001c */
[C---:B------:R-:W-:Y:S01]  /*84e0*/  FFMA R29, R41.reuse, R70, R29 ;  /* 0x00000046291d7223 */ /* 0x040fe2000000001d */
[C---:B------:R-:W-:Y:S01]  /*84f0*/  FFMA R30, R41.reuse, R43, R30 ;  /* 0x0000002b291e7223 */ /* 0x040fe2000000001e */
[----:B------:R-:W-:Y:S01]  /*8500*/  FFMA R35, R41, R40, R35 ;  /* 0x0000002829237223 */ /* 0x000fe20000000023 */
        /* <DEDUP_REMOVED lines=21> */
[----:B------:R-:W-:Y:S02]  /*8660*/  UIADD3 UR4, UP0, UPT, UR62, 0x680, URZ ;  /* 0x000006803e047890 */ /* 0x000fe4000ff1e0ff */
[----:B------:R-:W-:Y:S02]  /*8670*/  UIADD3 UR9, UPT, UPT, UR49, 0x40, URZ ;  /* 0x0000004031097890 */ /* 0x000fe4000fffe0ff */
[----:B------:R-:W-:Y:S02]  /*8680*/  UIADD3 UR8, UPT, UPT, UR44, 0x5400, URZ ;  /* 0x000054002c087890 */ /* 0x000fe4000fffe0ff */
[----:B------:R-:W-:Y:S01]  /*8690*/  UIADD3.X UR5, UPT, UPT, URZ, UR63, URZ, UP0, !UPT ;  /* 0x0000003fff057290 */ /* 0x000fe200087fe4ff */
[----:B------:R-:W-:Y:S01]  /*86a0*/  UMOV UR10, UR50 ;  /* 0x00000032000a7c82 */ /* 0x000fe20008000000 */
[----:B------:R-:W-:Y:S07]  /*86b0*/  UMOV UR11, UR36 ;  /* 0x00000024000b7c82 */ /* 0x000fee0008000000 */
[----:B------:R2:W-:Y:S01]  /*86c0*/  UTMASTG.3D [UR8], [UR4] ;  /* 0x00000008040073b5 */ /* 0x0005e20008010000 */
[----:B------:R0:W-:Y:S01]  /*86d0*/  UTMACMDFLUSH ;  /* 0x00000000000079b7 */ /* 0x0001e20000000000 */
[----:B--2---:R-:W-:Y:S04]  /*86e0*/  DEPBAR.LE SB0, 0x1 ;  /* 0x000080400000791a */ /* 0x004fe80000000000 */
.L_x_131:
[----:B------:R-:W-:Y:S05]  /*86f0*/  BSYNC.RECONVERGENT B0 ;  /* 0x0000000000007941 */ /* 0x000fea0003800200 */
.L_x_130:
        /* <DEDUP_REMOVED lines=16> */
.L_x_135:
[----:B------:R-:W-:Y:S05]  /*8800*/  BSYNC B0 ;  /* 0x0000000000007941 */ /* 0x000fea0003800000 */
.L_x_134:
        /* <DEDUP_REMOVED lines=17> */
.L_x_133:
[----:B------:R-:W-:Y:S05]  /*8920*/  BSYNC B1 ;  /* 0x0000000000017941 */ /* 0x000fea0003800000 */
.L_x_132:
        /* <DEDUP_REMOVED lines=21> */
.L_x_137:
        /* <DEDUP_REMOVED lines=18> */
[----:B------:R-:W-:Y:S01]  /*8ba0*/  ISETP.NE.AND P6, PT, R102, RZ, PT ;  /* 0x000000ff6600720c */ /* 0x000fe20003fc5270 */
[--C-:B------:R-:W-:Y:S01]  /*8bb0*/  HADD2.F32 R49, -RZ, R50.reuse.H0_H0 ;  /* 0x20000032ff317230 */ /* 0x100fe20000004100 */
[----:B----4-:R-:W-:Y:S01]  /*8bc0*/  F2FP.F16.E5M2.UNPACK_B R58, R76 ;  /* 0x0000004cff3a723e */ /* 0x010fe200020004ff */
[----:B------:R-:W-:Y:S01]  /*8bd0*/  HADD2.F32 R50, -RZ, R50.H1_H1 ;  /* 0x30000032ff327230 */ /* 0x000fe20000004100 */
[----:B------:R-:W-:Y:S01]  /*8be0*/  F2FP.F16.E5M2.UNPACK_B R62, R77 ;  /* 0x0000004dff3e723e */ /* 0x000fe200020004ff */
[--C-:B------:R-:W-:Y:S01]  /*8bf0*/  HADD2.F32 R53, -RZ, R54.reuse.H0_H0 ;  /* 0x20000036ff357230 */ /* 0x100fe20000004100 */
[----:B------:R-:W-:Y:S01]  /*8c00*/  F2FP.F16.E5M2.UNPACK_B R66, R78 ;  /* 0x0000004eff42723e */ /* 0x000fe200020004ff */
[----:B------:R-:W-:Y:S01]  /*8c10*/  HADD2.F32 R54, -RZ, R54.H1_H1 ;  /* 0x30000036ff367230 */ /* 0x000fe20000004100 */
[----:B------:R-:W-:Y:S01]  /*8c20*/  F2FP.F16.E5M2.UNPACK_B R70, R79 ;  /* 0x0000004fff46723e */ /* 0x000fe200020004ff */
[--C-:B------:R-:W-:Y:S01]  /*8c30*/  HADD2.F32 R57, -RZ, R58.reuse.H0_H0 ;  /* 0x2000003aff397230 */ /* 0x100fe20000004100 */
[----:B------:R-:W-:Y:S01]  /*8c40*/  F2FP.F16.E5M2.UNPACK_B R56, R75.H1 ;  /* 0x0000004bff38723e */ /* 0x000fe200030004ff */
[----:B------:R-:W-:Y:S01]  /*8c50*/  HADD2.F32 R58, -RZ, R58.H1_H1 ;  /* 0x3000003aff3a7230 */ /* 0x000fe20000004100 */
[----:B------:R-:W-:Y:S01]  /*8c60*/  F2FP.F16.E5M2.UNPACK_B R60, R76.H1 ;  /* 0x0000004cff3c723e */ /* 0x000fe200030004ff */
[--C-:B------:R-:W-:Y:S01]  /*8c70*/  HADD2.F32 R61, -RZ, R62.reuse.H0_H0 ;  /* 0x2000003eff3d7230 */ /* 0x100fe20000004100 */
[----:B------:R-:W-:Y:S01]  /*8c80*/  F2FP.F16.E5M2.UNPACK_B R64, R77.H1 ;  /* 0x0000004dff40723e */ /* 0x000fe200030004ff */
[----:B------:R-:W-:Y:S01]  /*8c90*/  HADD2.F32 R62, -RZ, R62.H1_H1 ;  /* 0x3000003eff3e7230 */ /* 0x000fe20000004100 */
[----:B------:R-:W-:Y:S01]  /*8ca0*/  F2FP.F16.E5M2.UNPACK_B R68, R78.H1 ;  /* 0x0000004eff44723e */ /* 0x000fe200030004ff */
        /* <DEDUP_REMOVED lines=112> */
[----:B------:R-:W-:Y:S02]  /*93b0*/  UIADD3 UR4, UPT, UPT, UR44, 0x4400, URZ ;  /* 0x000044002c047890 */ /* 0x000fe4000fffe0ff */
[----:B------:R-:W-:Y:S01]  /*93c0*/  UIADD3 UR9, UPT, UPT, UR49, 0x80, URZ ;  /* 0x0000008031097890 */ /* 0x000fe2000fffe0ff */
[----:B------:R-:W-:Y:S01]  /*93d0*/  UMOV UR10, UR50 ;  /* 0x00000032000a7c82 */ /* 0x000fe20008000000 */
[----:B------:R-:W-:Y:S02]  /*93e0*/  UMOV UR11, UR36 ;  /* 0x00000024000b7c82 */ /* 0x000fe40008000000 */
        /* <DEDUP_REMOVED lines=8> */
.L_x_139:
[----:B------:R-:W-:Y:S05]  /*9470*/  BSYNC.RECONVERGENT B0 ;  /* 0x0000000000007941 */ /* 0x000fea0003800200 */
.L_x_138:
        /* <DEDUP_REMOVED lines=16> */
.L_x_143:
[----:B------:R-:W-:Y:S05]  /*9580*/  BSYNC B0 ;  /* 0x0000000000007941 */ /* 0x000fea0003800000 */
.L_x_142:
        /* <DEDUP_REMOVED lines=17> */
.L_x_141:
[----:B------:R-:W-:Y:S05]  /*96a0*/  BSYNC B1 ;  /* 0x0000000000017941 */ /* 0x000fea0003800000 */
.L_x_140:
        /* <DEDUP_REMOVED lines=21> */
.L_x_145:
[----:B------:R-:W-:Y:S01]  /*9800*/  ISETP.NE.AND P0, PT, R97, RZ, PT ;  /* 0x000000ff6100720c */ /* 0x000fe20003f05270 */
[----:B------:R-:W-:Y:S05]  /*9810*/  WARPSYNC.ALL ;  /* 0x0000000000007948 */ /* 0x000fea0003800000 */
[----:B------:R-:W-:Y:S01]  /*9820*/  R2UR UR4, R39 ;  /* 0x00000000270472ca */ /* 0x000fe200000e0000 */
[----:B------:R-:W2:Y:S01]  /*9830*/  S2UR UR6, SR_CgaCtaId ;  /* 0x00000000000679c3 */ /* 0x000ea20000008800 */
[-C--:B------:R-:W-:Y:S01]  /*9840*/  F2FP.F16.E5M2.UNPACK_B R42, R72.reuse ;  /* 0x00000048ff2a723e */ /* 0x080fe200020004ff */
[----:B------:R-:W-:Y:S01]  /*9850*/  BSSY.RECONVERGENT B0, `(.L_x_146) ;  /* 0x000009b000007945 */ /* 0x000fe20003800200 */
[----:B------:R-:W-:Y:S02]  /*9860*/  F2FP.F16.E5M2.UNPACK_B R72, R72.H1 ;  /* 0x00000048ff48723e */ /* 0x000fe400030004ff */
[-C--:B------:R-:W-:Y:S01]  /*9870*/  F2FP.F16.E5M2.UNPACK_B R46, R73.reuse ;  /* 0x00000049ff2e723e */ /* 0x080fe200020004ff */
[--C-:B------:R-:W-:Y:S01]  /*9880*/  HADD2.F32 R40, -RZ, R42.reuse.H0_H0 ;  /* 0x2000002aff287230 */ /* 0x100fe20000004100 */
[----:B------:R-:W-:Y:S01]  /*9890*/  F2FP.F16.E5M2.UNPACK_B R73, R73.H1 ;  /* 0x00000049ff49723e */ /* 0x000fe200030004ff */
[----:B------:R-:W-:Y:S01]  /*98a0*/  HADD2.F32 R42, -RZ, R42.H1_H1 ;  /* 0x3000002aff2a7230 */ /* 0x000fe20000004100 */
[-C--:B------:R-:W-:Y:S01]  /*98b0*/  F2FP.F16.E5M2.UNPACK_B R50, R74.reuse ;  /* 0x0000004aff32723e */ /* 0x080fe200020004ff */
[----:B------:R-:W-:Y:S01]  /*98c0*/  HADD2.F32 R43, -RZ, R72.H0_H0 ;  /* 0x20000048ff2b7230 */ /* 0x000fe20000004100 */
[----:B------:R-:W-:Y:S01]  /*98d0*/  F2FP.F16.E5M2.UNPACK_B R74, R74.H1 ;  /* 0x0000004aff4a723e */ /* 0x000fe200030004ff */
[----:B------:R-:W-:Y:S01]  /*98e0*/  LDTM.16dp32bit_t0_t15.x32 R4, tmem[UR4+0xc0] ;  /* 0x0000c004000479ee */ /* 0x000fe20008a80000 */
[----:B------:R-:W3:Y:S01]  /*98f0*/  LDTM.16dp32bit_t16_t31.x32 R4, tmem[UR4+0xe0] ;  /* 0x0000e004000479ee */ /* 0x000ee20008aa0000 */
[----:B------:R-:W-:Y:S01]  /*9900*/  NOP ;  /* 0x0000000000007918 */ /* 0x000fe20000000000 */
[--C-:B------:R-:W-:Y:S01]  /*9910*/  HADD2.F32 R45, -RZ, R46.reuse.H0_H0 ;  /* 0x2000002eff2d7230 */ /* 0x100fe20000004100 */
[----:B------:R-:W-:Y:S01]  /*9920*/  R2UR UR5, R71 ;  /* 0x00000000470572ca */ /* 0x000fe200000e0000 */
[----:B------:R-:W-:Y:S01]  /*9930*/  HADD2.F32 R46, -RZ, R46.H1_H1 ;  /* 0x3000002eff2e7230 */ /* 0x000fe20000004100 */
[----:B------:R-:W-:Y:S01]  /*9940*/  F2FP.F16.E5M2.UNPACK_B R54, R75 ;  /* 0x0000004bff36723e */ /* 0x000fe200020004ff */
        /* <DEDUP_REMOVED lines=10> */
[----:B------:R-:W-:Y:S01]  /*99f0*/  UIADD3 UR4, UPT, UPT, UR5, 0x1d0, URZ ;  /* 0x000001d005047890 */ /* 0x000fe2000fffe0ff */
[----:B------:R-:W-:Y:S01]  /*9a00*/  HADD2.F32 R59, -RZ, R58.H1_H1 ;  /* 0x3000003aff3b7230 */ /* 0x000fe20000004100 */
[----:B------:R-:W-:Y:S01]  /*9a10*/  F2FP.F16.E5M2.UNPACK_B R76, R76.H1 ;  /* 0x0000004cff4c723e */ /* 0x000fe200030004ff */
[--C-:B------:R-:W-:Y:S01]  /*9a20*/  HADD2.F32 R60, -RZ, R62.reuse.H0_H0 ;  /* 0x2000003eff3c7230 */ /* 0x100fe20000004100 */
[----:B------:R-:W-:Y:S01]  /*9a30*/  F2FP.F16.E5M2.UNPACK_B R77, R77.H1 ;  /* 0x0000004dff4d723e */ /* 0x000fe200030004ff */
[----:B------:R-:W-:Y:S01]  /*9a40*/  HADD2.F32 R63, -RZ, R62.H1_H1 ;  /* 0x3000003eff3f7230 */ /* 0x000fe20000004100 */
[----:B------:R-:W-:Y:S01]  /*9a50*/  F2FP.F16.E5M2.UNPACK_B R78, R78.H1 ;  /* 0x0000004eff4e723e */ /* 0x000fe200030004ff */
[--C-:B------:R-:W-:Y:S01]  /*9a60*/  HADD2.F32 R64, -RZ, R66.reuse.H0_H0 ;  /* 0x20000042ff407230 */ /* 0x100fe20000004100 */
[----:B--2---:R-:W-:Y:S01]  /*9a70*/  UPRMT UR4, UR6, 0x654, UR4 ;  /* 0x0000065406047896 */ /* 0x004fe20008000004 */
        /* <DEDUP_REMOVED lines=8> */
[----:B------:R-:W-:Y:S01]  /*9b00*/  SYNCS.ARRIVE.TRANS64.RED.A1T0 RZ, [UR4], RZ ;  /* 0x000000ffffff79a7 */ /* 0x000fe20008100404 */
[C---:B------:R-:W-:Y:S01]  /*9b10*/  FMUL R16, R38.reuse, R16 ;  /* 0x0000001026107220 */ /* 0x040fe20000400000 */
[C---:B------:R-:W-:Y:S01]  /*9b20*/  FMUL R17, R38.reuse, R17 ;  /* 0x0000001126117220 */ /* 0x040fe20000400000 */
[C---:B------:R-:W-:Y:S01]  /*9b30*/  FMUL R0, R38.reuse, R20 ;  /* 0x0000001426007220 */ /* 0x040fe20000400000 */
[C---:B------:R-:W-:Y:S01]  /*9b40*/  FMUL R2, R38.reuse, R21 ;  /* 0x0000001526027220 */ /* 0x040fe20000400000 */
[C---:B------:R-:W-:Y:S01]  /*9b50*/  FMUL R20, R38.reuse, R25 ;  /* 0x0000001926147220 */ /* 0x040fe20000400000 */
[----:B------:R-:W-:Y:S02]  /*9b60*/  HADD2.F32 R67, -RZ, R66.H1_H1 ;  /* 0x30000042ff437230 */ /* 0x000fe40000004100 */
[C---:B------:R-:W-:Y:S01]  /*9b70*/  FMUL R6, R38.reuse, R6 ;  /* 0x0000000626067220 */ /* 0x040fe20000400000 */
[----:B------:R-:W-:Y:S02]  /*9b80*/  HADD2.F32 R44, -RZ, R72.H1_H1 ;  /* 0x30000048ff2c7230 */ /* 0x000fe40000004100 */
[C---:B------:R-:W-:Y:S01]  /*9b90*/  FMUL R7, R38.reuse, R7 ;  /* 0x0000000726077220 */ /* 0x040fe20000400000 */
[--C-:B------:R-:W-:Y:S02]  /*9ba0*/  HADD2.F32 R47, -RZ, R73.reuse.H0_H0 ;  /* 0x20000049ff2f7230 */ /* 0x100fe40000004100 */
[C---:B------:R-:W-:Y:S01]  /*9bb0*/  FFMA R6, R41.reuse, R43, R6 ;  /* 0x0000002b29067223 */ /* 0x040fe20000000006 */
[--C-:B------:R-:W-:Y:S02]  /*9bc0*/  HADD2.F32 R40, -RZ, R68.reuse.H0_H0 ;  /* 0x20000044ff287230 */ /* 0x100fe40000004100 */
[C---:B------:R-:W-:Y:S01]  /*9bd0*/  FFMA R7, R41.reuse, R44, R7 ;  /* 0x0000002c29077223 */ /* 0x040fe20000000007 */
[C---:B------:R-:W-:Y:S01]  /*9be0*/  FFMA R8, R41.reuse, R45, R8 ;  /* 0x0000002d29087223 */ /* 0x040fe20000000008 */
[----:B------:R-:W-:Y:S01]  /*9bf0*/  FFMA R9, R41, R46, R9 ;  /* 0x0000002e29097223 */ /* 0x000fe20000000009 */
[----:B------:R-:W-:Y:S02]  /*9c00*/  HADD2.F32 R43, -RZ, R68.H1_H1 ;  /* 0x30000044ff2b7230 */ /* 0x000fe40000004100 */
[C---:B------:R-:W-:Y:S01]  /*9c10*/  FMUL R10, R38.reuse, R10 ;  /* 0x0000000a260a7220 */ /* 0x040fe20000400000 */
[----:B------:R-:W-:Y:S01]  /*9c20*/  HADD2.F32 R48, -RZ, R73.H1_H1 ;  /* 0x30000049ff307230 */ /* 0x000fe20000004100 */
[----:B------:R-:W-:Y:S01]  /*9c30*/  F2FP.SATFINITE.E5M2.F32.PACK_AB_MERGE_C R100, R7, R6, RZ ;  /* 0x000000060764723e */ /* 0x000fe200048060ff */
[C---:B------:R-:W-:Y:S01]  /*9c40*/  FMUL R7, R38.reuse, R24 ;  /* 0x0000001826077220 */ /* 0x040fe20000400000 */
[----:B------:R-:W-:Y:S01]  /*9c50*/  FFMA R10, R41, R47, R10 ;  /* 0x0000002f290a7223 */ /* 0x000fe2000000000a */
[C---:B------:R-:W-:Y:S01]  /*9c60*/  FMUL R24, R38.reuse, R29 ;  /* 0x0000001d26187220 */ /* 0x040fe20000400000 */
[----:B------:R-:W-:Y:S01]  /*9c70*/  F2FP.SATFINITE.E5M2.F32.PACK_AB_MERGE_C R100, R5, R4, R100 ;  /* 0x000000040564723e */ /* 0x000fe20004806064 */
[C---:B------:R-:W-:Y:S01]  /*9c80*/  FMUL R11, R38.reuse, R11 ;  /* 0x0000000b260b7220 */ /* 0x040fe20000400000 */
[--C-:B------:R-:W-:Y:S02]  /*9c90*/  HADD2.F32 R51, -RZ, R74.reuse.H0_H0 ;  /* 0x2000004aff337230 */ /* 0x100fe40000004100 */
[C---:B------:R-:W-:Y:S01]  /*9ca0*/  FMUL R14, R38.reuse, R14 ;  /* 0x0000000e260e7220 */ /* 0x040fe20000400000 */
[----:B------:R-:W-:Y:S02]  /*9cb0*/  HADD2.F32 R52, -RZ, R74.H1_H1 ;  /* 0x3000004aff347230 */ /* 0x000fe40000004100 */
[C---:B------:R-:W-:Y:S01]  /*9cc0*/  FFMA R11, R41.reuse, R48, R11 ;  /* 0x00000030290b7223 */ /* 0x040fe2000000000b */
[C---:B------:R-:W-:Y:S01]  /*9cd0*/  FFMA R12, R41.reuse, R49, R12 ;  /* 0x00000031290c7223 */ /* 0x040fe2000000000c */
[C---:B------:R-:W-:Y:S01]  /*9ce0*/  FFMA R13, R41.reuse, R50, R13 ;  /* 0x00000032290d7223 */ /* 0x040fe2000000000d */
[----:B------:R-:W-:Y:S01]  /*9cf0*/  FFMA R14, R41, R51, R14 ;  /* 0x00000033290e7223 */ /* 0x000fe2000000000e */
[C---:B------:R-:W-:Y:S01]  /*9d00*/  FMUL R15, R38.reuse, R15 ;  /* 0x0000000f260f7220 */ /* 0x040fe20000400000 */
[--C-:B------:R-:W-:Y:S01]  /*9d10*/  HADD2.F32 R55, -RZ, R75.reuse.H0_H0 ;  /* 0x2000004bff377230 */ /* 0x100fe20000004100 */
[----:B------:R-:W-:Y:S01]  /*9d20*/  F2FP.SATFINITE.E5M2.F32.PACK_AB_MERGE_C R101, R11, R10, RZ ;  /* 0x0000000a0b65723e */ /* 0x000fe200048060ff */
[----:B------:R-:W-:Y:S02]  /*9d30*/  HADD2.F32 R56, -RZ, R75.H1_H1 ;  /* 0x3000004bff387230 */ /* 0x000fe40000004100 */
[C---:B------:R-:W-:Y:S01]  /*9d40*/  FFMA R15, R41.reuse, R52, R15 ;  /* 0x00000034290f7223 */ /* 0x040fe2000000000f */
[----:B------:R-:W-:Y:S01]  /*9d50*/  FFMA R16, R41, R53, R16 ;  /* 0x0000003529107223 */ /* 0x000fe20000000010 */
[----:B------:R-:W-:Y:S01]  /*9d60*/  F2FP.SATFINITE.E5M2.F32.PACK_AB_MERGE_C R101, R9, R8, R101 ;  /* 0x000000080965723e */ /* 0x000fe20004806065 */
[----:B------:R-:W-:Y:S01]  /*9d70*/  FFMA R17, R41, R54, R17 ;  /* 0x0000003629117223 */ /* 0x000fe20000000011 */
[C---:B------:R-:W-:Y:S01]  /*9d80*/  FMUL R18, R38.reuse, R18 ;  /* 0x0000001226127220 */ /* 0x040fe20000400000 */
[----:B------:R-:W-:Y:S01]  /*9d90*/  F2FP.SATFINITE.E5M2.F32.PACK_AB_MERGE_C R102, R15, R14, RZ ;  /* 0x0000000e0f66723e */ /* 0x000fe200048060ff */
[C---:B------:R-:W-:Y:S01]  /*9da0*/  FMUL R19, R38.reuse, R19 ;  /* 0x0000001326137220 */ /* 0x040fe20000400000 */
[--C-:B------:R-:W-:Y:S02]  /*9db0*/  HADD2.F32 R58, -RZ, R76.reuse.H0_H0 ;  /* 0x2000004cff3a7230 */ /* 0x100fe40000004100 */
[----:B------:R-:W-:Y:S01]  /*9dc0*/  FFMA R18, R41, R55, R18 ;  /* 0x0000003729127223 */ /* 0x000fe20000000012 */
[----:B------:R-:W-:Y:S01]  /*9dd0*/  F2FP.SATFINITE.E5M2.F32.PACK_AB_MERGE_C R102, R13, R12, R102 ;  /* 0x0000000c0d66723e */ /* 0x000fe20004806066 */
[C---:B------:R-:W-:Y:S01]  /*9de0*/  FFMA R19, R41.reuse, R56, R19 ;  /* 0x0000003829137223 */ /* 0x040fe20000000013 */
[----:B------:R-:W-:Y:S02]  /*9df0*/  HADD2.F32 R61, -RZ, R76.H1_H1 ;  /* 0x3000004cff3d7230 */ /* 0x000fe40000004100 */
[C---:B------:R-:W-:Y:S01]  /*9e00*/  FMUL R3, R38.reuse, R22 ;  /* 0x0000001626037220 */ /* 0x040fe20000400000 */
        /* <DEDUP_REMOVED lines=10> */
[C---:B------:R-:W-:Y:S01]  /*9eb0*/  FMUL R23, R38.reuse, R28 ;  /* 0x0000001c26177220 */ /* 0x040fe20000400000 */
[----:B------:R-:W-:Y:S01]  /*9ec0*/  F2FP.F16.E5M2.UNPACK_B R79, R79.H1 ;  /* 0x0000004fff4f723e */ /* 0x000fe200030004ff */
        /* <DEDUP_REMOVED lines=9> */
[C---:B------:R-:W-:Y:S01]  /*9f60*/  FFMA R24, R41.reuse, R67, R24 ;  /* 0x0000004329187223 */ /* 0x040fe20000000018 */
[C---:B------:R-:W-:Y:S01]  /*9f70*/  FMUL R28, R38.reuse, R33 ;  /* 0x00000021261c7220 */ /* 0x040fe20000400000 */
[--C-:B------:R-:W-:Y:S02]  /*9f80*/  HADD2.F32 R42, -RZ, R79.reuse.H0_H0 ;  /* 0x2000004fff2a7230 */ /* 0x100fe40000004100 */
[C---:B------:R-:W-:Y:S01]  /*9f90*/  FFMA R25, R41.reuse, R66, R25 ;  /* 0x0000004229197223 */ /* 0x040fe20000000019 */
[----:B------:R-:W-:Y:S02]  /*9fa0*/  HADD2.F32 R71, -RZ, R79.H1_H1 ;  /* 0x3000004fff477230 */ /* 0x000fe40000004100 */
[C---:B------:R-:W-:Y:S01]  /*9fb0*/  FMUL R29, R38.reuse, R34 ;  /* 0x00000022261d7220 */ /* 0x040fe20000400000 */
        /* <DEDUP_REMOVED lines=9> */
[----:B-1----:R-:W-:Y:S01]  /*a050*/  F2FP.SATFINITE.E5M2.F32.PACK_AB_MERGE_C R105, R22, R21, RZ ;  /* 0x000000151669723e */ /* 0x002fe200048060ff */
[----:B------:R1:W-:Y:S01]  /*a060*/  STS.128 [R84+UR44+0x5400], R100 ;  /* 0x0054006454007988 */ /* 0x0003e20008000c2c */
[----:B------:R-:W-:Y:S02]  /*a070*/  F2FP.SATFINITE.E5M2.F32.PACK_AB_MERGE_C R64, R26, R25, RZ ;  /* 0x000000191a40723e */ /* 0x000fe400048060ff */
[----:B------:R-:W-:Y:S02]  /*a080*/  F2FP.SATFINITE.E5M2.F32.PACK_AB_MERGE_C R67, R30, R29, RZ ;  /* 0x0000001d1e43723e */ /* 0x000fe400048060ff */
[----:B------:R-:W-:Y:S02]  /*a090*/  F2FP.SATFINITE.E5M2.F32.PACK_AB_MERGE_C R104, R2, R0, R3 ;  /* 0x000000000268723e */ /* 0x000fe40004806003 */
[----:B------:R-:W-:Y:S02]  /*a0a0*/  F2FP.SATFINITE.E5M2.F32.PACK_AB_MERGE_C R105, R20, R7, R105 ;  /* 0x000000071469723e */ /* 0x000fe40004806069 */
[----:B------:R-:W-:Y:S02]  /*a0b0*/  F2FP.SATFINITE.E5M2.F32.PACK_AB_MERGE_C R106, R24, R23, R64 ;  /* 0x00000017186a723e */ /* 0x000fe40004806040 */
[----:B------:R-:W-:Y:S02]  /*a0c0*/  F2FP.SATFINITE.E5M2.F32.PACK_AB_MERGE_C R107, R28, R27, R67 ;  /* 0x0000001b1c6b723e */ /* 0x000fe40004806043 */
[----:B------:R-:W-:Y:S03]  /*a0d0*/  IADD3 R36, PT, PT, R36, 0x1, RZ ;  /* 0x0000000124247810 */ /* 0x000fe60007ffe0ff */
        /* <DEDUP_REMOVED lines=18> */
.L_x_147:
[----:B------:R-:W-:Y:S05]  /*a200*/  BSYNC.RECONVERGENT B0 ;  /* 0x0000000000007941 */ /* 0x000fea0003800200 */
.L_x_146:
[----:B------:R-:W-:Y:S01]  /*a210*/  R2UR UR4, R87 ;  /* 0x00000000570472ca */ /* 0x000fe200000e0000 */
[----:B------:R-:W-:Y:S01]  /*a220*/  BAR.SYNC.DEFER_BLOCKING 0x1, 0x80 ;  /* 0x0042000000007b1d */ /* 0x000fe20000010000 */
[C---:B------:R-:W-:Y:S01]  /*a230*/  ISETP.NE.AND P0, PT, R89.reuse, 0x2, PT ;  /* 0x000000025900780c */ /* 0x040fe20003f05270 */
[----:B------:R-:W-:Y:S01]  /*a240*/  UISETP.NE.AND UP0, UPT, UR45, URZ, UPT ;  /* 0x000000ff2d00728c */ /* 0x000fe2000bf05270 */
[----:B------:R-:W-:Y:S01]  /*a250*/  ISETP.NE.AND P1, PT, R36, 0x4, PT ;  /* 0x000000042400780c */ /* 0x000fe20003f25270 */
[----:B------:R-:W-:Y:S01]  /*a260*/  UIADD3 UR16, UPT, UPT, UR38, UR59, URZ ;  /* 0x0000003b26107290 */ /* 0x000fe2000fffe0ff */
[----:B------:R-:W-:Y:S02]  /*a270*/  SEL R5, RZ, 0x1, P0 ;  /* 0x00000001ff057807 */ /* 0x000fe40000000000 */
[----:B------:R-:W-:Y:S02]  /*a280*/  SEL R3, RZ, 0x1, P1 ;  /* 0x00000001ff037807 */ /* 0x000fe40000800000 */
[----:B------:R-:W-:Y:S02]  /*a290*/  LOP3.LUT R92, R92, R5, RZ, 0x3c, !PT ;  /* 0x000000055c5c7212 */ /* 0x000fe400078e3cff */
[----:B------:R-:W-:Y:S01]  /*a2a0*/  LOP3.LUT R94, R94, R3, RZ, 0x3c, !PT ;  /* 0x000000035e5e7212 */ /* 0x000fe200078e3cff */
[----:B------:R-:W-:Y:S01]  /*a2b0*/  UIADD3 UR20, UPT, UPT, UR37, UR4, URZ ;  /* 0x0000000425147290 */ /* 0x000fe2000fffe0ff */
[----:B------:R-:W-:Y:S02]  /*a2c0*/  SEL R89, R89, RZ, P0 ;  /* 0x000000ff59597207 */ /* 0x000fe40000000000 */
[----:B------:R-:W-:Y:S01]  /*a2d0*/  SEL R36, R36, RZ, P1 ;  /* 0x000000ff24247207 */ /* 0x000fe20000800000 */
[----:B------:R-:W-:Y:S01]  /*a2e0*/  UMOV UR36, UR58 ;  /* 0x0000003a00247c82 */ /* 0x000fe20008000000 */
[----:B------:R-:W-:Y:S07]  /*a2f0*/  BRA.U UP0, `(.L_x_148) ;  /* 0xffffffb900e07547 */ /* 0x000fee000b83ffff */
[----:B------:R-:W-:Y:S05]  /*a300*/  EXIT ;  /* 0x000000000000794d */ /* 0x000fea0003800000 */
.L_x_25:
[----:B-1----:R1:W2:Y:S02]  /*a310*/  SYNCS.PHASECHK.TRANS64.TRYWAIT P0, [R0+URZ+0x200], R3 ;  /* 0x00020003000075a7 */ /* 0x0022a400080011ff */
[----:B--2---:R-:W-:Y:S05]  /*a320*/  @!P0 NANOSLEEP.SYNCS 0x989680 ;  /* 0x009896800000895d */ /* 0x004fea0003900000 */
[----:B------:R-:W2:Y:S02]  /*a330*/  @!P0 SYNCS.PHASECHK.TRANS64 P0, [R0+URZ+0x200], R3 ;  /* 0x00020003000085a7 */ /* 0x000ea400080010ff */
[----:B--2---:R-:W-:Y:S05]  /*a340*/  @!P0 BRA `(.L_x_25) ;  /* 0xfffffffc00f08947 */ /* 0x004fea000383ffff */
[----:B------:R-:W-:Y:S05]  /*a350*/  BRA `(.L_x_149) ;  /* 0xffffff78006c7947 */ /* 0x000fea000383ffff */
.L_x_28:
[----:B-1----:R-:W-:-:S07]  /*a360*/  MOV R0, UR33 ;  /* 0x0000002100007c02 */ /* 0x002fce0008000f00 */
.L_x_150:
[----:B-1----:R1:W2:Y:S02]  /*a370*/  SYNCS.PHASECHK.TRANS64.TRYWAIT P0, [R0+URZ+0xa0], R3 ;  /* 0x0000a003000075a7 */ /* 0x0022a400080011ff */
[----:B--2---:R-:W-:Y:S05]  /*a380*/  @!P0 NANOSLEEP.SYNCS 0x989680 ;  /* 0x009896800000895d */ /* 0x004fea0003900000 */
[----:B------:R-:W2:Y:S02]  /*a390*/  @!P0 SYNCS.PHASECHK.TRANS64 P0, [R0+URZ+0xa0], R3 ;  /* 0x0000a003000085a7 */ /* 0x000ea400080010ff */
[----:B--2---:R-:W-:Y:S05]  /*a3a0*/  @!P0 BRA `(.L_x_150) ;  /* 0xfffffffc00f08947 */ /* 0x004fea000383ffff */
[----:B------:R-:W-:Y:S05]  /*a3b0*/  BRA `(.L_x_27) ;  /* 0xffffff7800b07947 */ /* 0x000fea000383ffff */
.L_x_35:
[----:B-1----:R-:W-:-:S07]  /*a3c0*/  MOV R0, UR17 ;  /* 0x0000001100007c02 */ /* 0x002fce0008000f00 */
.L_x_151:
[----:B-1----:R1:W2:Y:S02]  /*a3d0*/  SYNCS.PHASECHK.TRANS64.TRYWAIT P0, [R0+URZ+0xa0], R3 ;  /* 0x0000a003000075a7 */ /* 0x0022a400080011ff */
[----:B--2---:R-:W-:Y:S05]  /*a3e0*/  @!P0 NANOSLEEP.SYNCS 0x989680 ;  /* 0x009896800000895d */ /* 0x004fea0003900000 */
[----:B------:R-:W2:Y:S02]  /*a3f0*/  @!P0 SYNCS.PHASECHK.TRANS64 P0, [R0+URZ+0xa0], R3 ;  /* 0x0000a003000085a7 */ /* 0x000ea400080010ff */
[----:B--2---:R-:W-:Y:S05]  /*a400*/  @!P0 BRA `(.L_x_151) ;  /* 0xfffffffc00f08947 */ /* 0x004fea000383ffff */
[----:B------:R-:W-:Y:S05]  /*a410*/  BRA `(.L_x_34) ;  /* 0xffffff7c00707947 */ /* 0x000fea000383ffff */
.L_x_40:
[----:B-1----:R1:W2:Y:S02]  /*a420*/  SYNCS.PHASECHK.TRANS64.TRYWAIT P0, [R3+URZ+0x190], R0 ;  /* 0x00019000030075a7 */ /* 0x0022a400080011ff */
[----:B--2---:R-:W-:Y:S05]  /*a430*/  @!P0 NANOSLEEP.SYNCS 0x989680 ;  /* 0x009896800000895d */ /* 0x004fea0003900000 */
[----:B------:R-:W2:Y:S02]  /*a440*/  @!P0 SYNCS.PHASECHK.TRANS64 P0, [R3+URZ+0x190], R0 ;  /* 0x00019000030085a7 */ /* 0x000ea400080010ff */
[----:B--2---:R-:W-:Y:S05]  /*a450*/  @!P0 BRA `(.L_x_40) ;  /* 0xfffffffc00f08947 */ /* 0x004fea000383ffff */
[----:B------:R-:W-:Y:S05]  /*a460*/  BRA `(.L_x_152) ;  /* 0xffffff8000107947 */ /* 0x000fea000383ffff */
.L_x_44:
[----:B-1----:R-:W-:-:S07]  /*a470*/  MOV R0, UR4 ;  /* 0x0000000400007c02 */ /* 0x002fce0008000f00 */
.L_x_153:
[----:B-1----:R1:W2:Y:S02]  /*a480*/  SYNCS.PHASECHK.TRANS64.TRYWAIT P0, [R0+URZ], R3 ;  /* 0x00000003000075a7 */ /* 0x0022a400080011ff */
[----:B--2---:R-:W-:Y:S05]  /*a490*/  @!P0 NANOSLEEP.SYNCS 0x989680 ;  /* 0x009896800000895d */ /* 0x004fea0003900000 */
[----:B------:R-:W2:Y:S02]  /*a4a0*/  @!P0 SYNCS.PHASECHK.TRANS64 P0, [R0+URZ], R3 ;  /* 0x00000003000085a7 */ /* 0x000ea400080010ff */
[----:B--2---:R-:W-:Y:S05]  /*a4b0*/  @!P0 BRA `(.L_x_153) ;  /* 0xfffffffc00f08947 */ /* 0x004fea000383ffff */
[----:B------:R-:W-:Y:S05]  /*a4c0*/  BRA `(.L_x_154) ;  /* 0xffffff8400b87947 */ /* 0x000fea000383ffff */
.L_x_45:
[----:B------:R-:W-:-:S07]  /*a4d0*/  MOV R0, UR5 ;  /* 0x0000000500007c02 */ /* 0x000fce0008000f00 */
.L_x_155:
[----:B-1----:R1:W2:Y:S02]  /*a4e0*/  SYNCS.PHASECHK.TRANS64.TRYWAIT P0, [R0+URZ], R3 ;  /* 0x00000003000075a7 */ /* 0x0022a400080011ff */
[----:B--2---:R-:W-:Y:S05]  /*a4f0*/  @!P0 NANOSLEEP.SYNCS 0x989680 ;  /* 0x009896800000895d */ /* 0x004fea0003900000 */
[----:B------:R-:W2:Y:S02]  /*a500*/  @!P0 SYNCS.PHASECHK.TRANS64 P0, [R0+URZ], R3 ;  /* 0x00000003000085a7 */ /* 0x000ea400080010ff */
[----:B--2---:R-:W-:Y:S05]  /*a510*/  @!P0 BRA `(.L_x_155) ;  /* 0xfffffffc00f08947 */ /* 0x004fea000383ffff */
[----:B------:R-:W-:Y:S05]  /*a520*/  BRA `(.L_x_156) ;  /* 0xffffff8400c47947 */ /* 0x000fea000383ffff */
.L_x_46:
[----:B------:R-:W-:-:S07]  /*a530*/  MOV R0, UR5 ;  /* 0x0000000500007c02 */ /* 0x000fce0008000f00 */
.L_x_157:
[----:B-1----:R1:W2:Y:S02]  /*a540*/  SYNCS.PHASECHK.TRANS64.TRYWAIT P0, [R0+URZ], R3 ;  /* 0x00000003000075a7 */ /* 0x0022a400080011ff */
[----:B--2---:R-:W-:Y:S05]  /*a550*/  @!P0 NANOSLEEP.SYNCS 0x989680 ;  /* 0x009896800000895d */ /* 0x004fea0003900000 */
[----:B------:R-:W2:Y:S02]  /*a560*/  @!P0 SYNCS.PHASECHK.TRANS64 P0, [R0+URZ], R3 ;  /* 0x00000003000085a7 */ /* 0x000ea400080010ff */
[----:B--2---:R-:W-:Y:S05]  /*a570*/  @!P0 BRA `(.L_x_157) ;  /* 0xfffffffc00f08947 */ /* 0x004fea000383ffff */
[----:B------:R-:W-:Y:S05]  /*a580*/  BRA `(.L_x_158) ;  /* 0xffffff8400d07947 */ /* 0x000fea000383ffff */
.L_x_47:
[----:B------:R-:W-:-:S07]  /*a590*/  MOV R0, UR5 ;  /* 0x0000000500007c02 */ /* 0x000fce0008000f00 */
.L_x_159:
[----:B-1----:R1:W2:Y:S02]  /*a5a0*/  SYNCS.PHASECHK.TRANS64.TRYWAIT P0, [R0+URZ], R3 ;  /* 0x00000003000075a7 */ /* 0x0022a400080011ff */
[----:B--2---:R-:W-:Y:S05]  /*a5b0*/  @!P0 NANOSLEEP.SYNCS 0x989680 ;  /* 0x009896800000895d */ /* 0x004fea0003900000 */
[----:B------:R-:W2:Y:S02]  /*a5c0*/  @!P0 SYNCS.PHASECHK.TRANS64 P0, [R0+URZ], R3 ;  /* 0x00000003000085a7 */ /* 0x000ea400080010ff */
[----:B--2---:R-:W-:Y:S05]  /*a5d0*/  @!P0 BRA `(.L_x_159) ;  /* 0xfffffffc00f08947 */ /* 0x004fea000383ffff */
[----:B------:R-:W-:Y:S05]  /*a5e0*/  BRA `(.L_x_160) ;  /* 0xffffff8400dc7947 */ /* 0x000fea000383ffff */
.L_x_48:
[----:B------:R-:W-:-:S07]  /*a5f0*/  MOV R0, UR5 ;  /* 0x0000000500007c02 */ /* 0x000fce0008000f00 */
.L_x_161:
[----:B-1----:R1:W2:Y:S02]  /*a600*/  SYNCS.PHASECHK.TRANS64.TRYWAIT P0, [R0+URZ], R3 ;  /* 0x00000003000075a7 */ /* 0x0022a400080011ff */
[----:B--2---:R-:W-:Y:S05]  /*a610*/  @!P0 NANOSLEEP.SYNCS 0x989680 ;  /* 0x009896800000895d */ /* 0x004fea0003900000 */
[----:B------:R-:W2:Y:S02]  /*a620*/  @!P0 SYNCS.PHASECHK.TRANS64 P0, [R0+URZ], R3 ;  /* 0x00000003000085a7 */ /* 0x000ea400080010ff */
[----:B--2---:R-:W-:Y:S05]  /*a630*/  @!P0 BRA `(.L_x_161) ;  /* 0xfffffffc00f08947 */ /* 0x004fea000383ffff */
[----:B------:R-:W-:Y:S05]  /*a640*/  BRA `(.L_x_162) ;  /* 0xffffff8400e87947 */ /* 0x000fea000383ffff */
.L_x_49:
[----:B------:R-:W-:-:S07]  /*a650*/  MOV R0, UR5 ;  /* 0x0000000500007c02 */ /* 0x000fce0008000f00 */
.L_x_163:
[----:B-1----:R1:W2:Y:S02]  /*a660*/  SYNCS.PHASECHK.TRANS64.TRYWAIT P0, [R0+URZ], R3 ;  /* 0x00000003000075a7 */ /* 0x0022a400080011ff */
[----:B--2---:R-:W-:Y:S05]  /*a670*/  @!P0 NANOSLEEP.SYNCS 0x989680 ;  /* 0x009896800000895d */ /* 0x004fea0003900000 */
[----:B------:R-:W2:Y:S02]  /*a680*/  @!P0 SYNCS.PHASECHK.TRANS64 P0, [R0+URZ], R3 ;  /* 0x00000003000085a7 */ /* 0x000ea400080010ff */
[----:B--2---:R-:W-:Y:S05]  /*a690*/  @!P0 BRA `(.L_x_163) ;  /* 0xfffffffc00f08947 */ /* 0x004fea000383ffff */
[----:B------:R-:W-:Y:S05]  /*a6a0*/  BRA `(.L_x_164) ;  /* 0xffffff8400f47947 */ /* 0x000fea000383ffff */
.L_x_50:
[----:B------:R-:W-:-:S07]  /*a6b0*/  MOV R0, UR5 ;  /* 0x0000000500007c02 */ /* 0x000fce0008000f00 */
.L_x_165:
[----:B-1----:R1:W2:Y:S02]  /*a6c0*/  SYNCS.PHASECHK.TRANS64.TRYWAIT P0, [R0+URZ], R3 ;  /* 0x00000003000075a7 */ /* 0x0022a400080011ff */
[----:B--2---:R-:W-:Y:S05]  /*a6d0*/  @!P0 NANOSLEEP.SYNCS 0x989680 ;  /* 0x009896800000895d */ /* 0x004fea0003900000 */
[----:B------:R-:W2:Y:S02]  /*a6e0*/  @!P0 SYNCS.PHASECHK.TRANS64 P0, [R0+URZ], R3 ;  /* 0x00000003000085a7 */ /* 0x000ea400080010ff */
[----:B--2---:R-:W-:Y:S05]  /*a6f0*/  @!P0 BRA `(.L_x_165) ;  /* 0xfffffffc00f08947 */ /* 0x004fea000383ffff */
[----:B------:R-:W-:Y:S05]  /*a700*/  BRA `(.L_x_166) ;  /* 0xffffff8800007947 */ /* 0x000fea000383ffff */
.L_x_51:
[----:B------:R-:W-:-:S07]  /*a710*/  MOV R0, UR5 ;  /* 0x0000000500007c02 */ /* 0x000fce0008000f00 */
.L_x_167:
[----:B-1----:R1:W2:Y:S02]  /*a720*/  SYNCS.PHASECHK.TRANS64.TRYWAIT P0, [R0+URZ], R3 ;  /* 0x00000003000075a7 */ /* 0x0022a400080011ff */
[----:B--2---:R-:W-:Y:S05]  /*a730*/  @!P0 NANOSLEEP.SYNCS 0x989680 ;  /* 0x009896800000895d */ /* 0x004fea0003900000 */
[----:B------:R-:W2:Y:S02]  /*a740*/  @!P0 SYNCS.PHASECHK.TRANS64 P0, [R0+URZ], R3 ;  /* 0x00000003000085a7 */ /* 0x000ea400080010ff */
[----:B--2---:R-:W-:Y:S05]  /*a750*/  @!P0 BRA `(.L_x_167) ;  /* 0xfffffffc00f08947 */ /* 0x004fea000383ffff */
[----:B------:R-:W-:Y:S05]  /*a760*/  BRA `(.L_x_168) ;  /* 0xffffff88000c7947 */ /* 0x000fea000383ffff */
.L_x_52:
[----:B------:R-:W-:-:S07]  /*a770*/  MOV R0, UR5 ;  /* 0x0000000500007c02 */ /* 0x000fce0008000f00 */
.L_x_169:
[----:B-1----:R1:W2:Y:S02]  /*a780*/  SYNCS.PHASECHK.TRANS64.TRYWAIT P0, [R0+URZ], R3 ;  /* 0x00000003000075a7 */ /* 0x0022a400080011ff */
[----:B--2---:R-:W-:Y:S05]  /*a790*/  @!P0 NANOSLEEP.SYNCS 0x989680 ;  /* 0x009896800000895d */ /* 0x004fea0003900000 */
[----:B------:R-:W2:Y:S02]  /*a7a0*/  @!P0 SYNCS.PHASECHK.TRANS64 P0, [R0+URZ], R3 ;  /* 0x00000003000085a7 */ /* 0x000ea400080010ff */
[----:B--2---:R-:W-:Y:S05]  /*a7b0*/  @!P0 BRA `(.L_x_169) ;  /* 0xfffffffc00f08947 */ /* 0x004fea000383ffff */
[----:B------:R-:W-:Y:S05]  /*a7c0*/  BRA `(.L_x_170) ;  /* 0xffffff8800187947 */ /* 0x000fea000383ffff */
.L_x_53:
[----:B------:R-:W-:-:S07]  /*a7d0*/  MOV R0, UR5 ;  /* 0x0000000500007c02 */ /* 0x000fce0008000f00 */
.L_x_171:
[----:B-1----:R1:W2:Y:S02]  /*a7e0*/  SYNCS.PHASECHK.TRANS64.TRYWAIT P0, [R0+URZ], R3 ;  /* 0x00000003000075a7 */ /* 0x0022a400080011ff */
[----:B--2---:R-:W-:Y:S05]  /*a7f0*/  @!P0 NANOSLEEP.SYNCS 0x989680 ;  /* 0x009896800000895d */ /* 0x004fea0003900000 */
[----:B------:R-:W2:Y:S02]  /*a800*/  @!P0 SYNCS.PHASECHK.TRANS64 P0, [R0+URZ], R3 ;  /* 0x00000003000085a7 */ /* 0x000ea400080010ff */
[----:B--2---:R-:W-:Y:S05]  /*a810*/  @!P0 BRA `(.L_x_171) ;  /* 0xfffffffc00f08947 */ /* 0x004fea000383ffff */
[----:B------:R-:W-:Y:S05]  /*a820*/  BRA `(.L_x_172) ;  /* 0xffffff8800247947 */ /* 0x000fea000383ffff */
.L_x_54:
[----:B------:R-:W-:-:S07]  /*a830*/  MOV R0, UR5 ;  /* 0x0000000500007c02 */ /* 0x000fce0008000f00 */
.L_x_173:
[----:B-1----:R1:W2:Y:S02]  /*a840*/  SYNCS.PHASECHK.TRANS64.TRYWAIT P0, [R0+URZ], R3 ;  /* 0x00000003000075a7 */ /* 0x0022a400080011ff */
[----:B--2---:R-:W-:Y:S05]  /*a850*/  @!P0 NANOSLEEP.SYNCS 0x989680 ;  /* 0x009896800000895d */ /* 0x004fea0003900000 */
[----:B------:R-:W2:Y:S02]  /*a860*/  @!P0 SYNCS.PHASECHK.TRANS64 P0, [R0+URZ], R3 ;  /* 0x00000003000085a7 */ /* 0x000ea400080010ff */
[----:B--2---:R-:W-:Y:S05]  /*a870*/  @!P0 BRA `(.L_x_173) ;  /* 0xfffffffc00f08947 */ /* 0x004fea000383ffff */
[----:B------:R-:W-:Y:S05]  /*a880*/  BRA `(.L_x_174) ;  /* 0xffffff8800307947 */ /* 0x000fea000383ffff */
.L_x_55:
[----:B------:R-:W-:-:S07]  /*a890*/  MOV R0, UR5 ;  /* 0x0000000500007c02 */ /* 0x000fce0008000f00 */
.L_x_175:
[----:B-1----:R1:W2:Y:S02]  /*a8a0*/  SYNCS.PHASECHK.TRANS64.TRYWAIT P0, [R0+URZ], R3 ;  /* 0x00000003000075a7 */ /* 0x0022a400080011ff */
[----:B--2---:R-:W-:Y:S05]  /*a8b0*/  @!P0 NANOSLEEP.SYNCS 0x989680 ;  /* 0x009896800000895d */ /* 0x004fea0003900000 */
[----:B------:R-:W2:Y:S02]  /*a8c0*/  @!P0 SYNCS.PHASECHK.TRANS64 P0, [R0+URZ], R3 ;  /* 0x00000003000085a7 */ /* 0x000ea400080010ff */
[----:B--2---:R-:W-:Y:S05]  /*a8d0*/  @!P0 BRA `(.L_x_175) ;  /* 0xfffffffc00f08947 */ /* 0x004fea000383ffff */
[----:B------:R-:W-:Y:S05]  /*a8e0*/  BRA `(.L_x_176) ;  /* 0xffffff88003c7947 */ /* 0x000fea000383ffff */
.L_x_56:
[----:B------:R-:W-:-:S07]  /*a8f0*/  MOV R0, UR5 ;  /* 0x0000000500007c02 */ /* 0x000fce0008000f00 */
.L_x_177:
[----:B-1----:R1:W2:Y:S02]  /*a900*/  SYNCS.PHASECHK.TRANS64.TRYWAIT P0, [R0+URZ], R3 ;  /* 0x00000003000075a7 */ /* 0x0022a400080011ff */
[----:B--2---:R-:W-:Y:S05]  /*a910*/  @!P0 NANOSLEEP.SYNCS 0x989680 ;  /* 0x009896800000895d */ /* 0x004fea0003900000 */
[----:B------:R-:W2:Y:S02]  /*a920*/  @!P0 SYNCS.PHASECHK.TRANS64 P0, [R0+URZ], R3 ;  /* 0x00000003000085a7 */ /* 0x000ea400080010ff */
[----:B--2---:R-:W-:Y:S05]  /*a930*/  @!P0 BRA `(.L_x_177) ;  /* 0xfffffffc00f08947 */ /* 0x004fea000383ffff */
[----:B------:R-:W-:Y:S05]  /*a940*/  BRA `(.L_x_178) ;  /* 0xffffff8800487947 */ /* 0x000fea000383ffff */
.L_x_57:
[----:B------:R-:W-:-:S07]  /*a950*/  MOV R0, UR5 ;  /* 0x0000000500007c02 */ /* 0x000fce0008000f00 */
.L_x_179:
[----:B-1----:R1:W2:Y:S02]  /*a960*/  SYNCS.PHASECHK.TRANS64.TRYWAIT P0, [R0+URZ], R3 ;  /* 0x00000003000075a7 */ /* 0x0022a400080011ff */
[----:B--2---:R-:W-:Y:S05]  /*a970*/  @!P0 NANOSLEEP.SYNCS 0x989680 ;  /* 0x009896800000895d */ /* 0x004fea0003900000 */
[----:B------:R-:W2:Y:S02]  /*a980*/  @!P0 SYNCS.PHASECHK.TRANS64 P0, [R0+URZ], R3 ;  /* 0x00000003000085a7 */ /* 0x000ea400080010ff */
[----:B--2---:R-:W-:Y:S05]  /*a990*/  @!P0 BRA `(.L_x_179) ;  /* 0xfffffffc00f08947 */ /* 0x004fea000383ffff */
[----:B------:R-:W-:Y:S05]  /*a9a0*/  BRA `(.L_x_180) ;  /* 0xffffff8800547947 */ /* 0x000fea000383ffff */
.L_x_58:
[----:B------:R-:W-:-:S07]  /*a9b0*/  MOV R0, UR5 ;  /* 0x0000000500007c02 */ /* 0x000fce0008000f00 */
.L_x_181:
[----:B-1----:R1:W2:Y:S02]  /*a9c0*/  SYNCS.PHASECHK.TRANS64.TRYWAIT P0, [R0+URZ], R3 ;  /* 0x00000003000075a7 */ /* 0x0022a400080011ff */
[----:B--2---:R-:W-:Y:S05]  /*a9d0*/  @!P0 NANOSLEEP.SYNCS 0x989680 ;  /* 0x009896800000895d */ /* 0x004fea0003900000 */
[----:B------:R-:W2:Y:S02]  /*a9e0*/  @!P0 SYNCS.PHASECHK.TRANS64 P0, [R0+URZ], R3 ;  /* 0x00000003000085a7 */ /* 0x000ea400080010ff */
[----:B--2---:R-:W-:Y:S05]  /*a9f0*/  @!P0 BRA `(.L_x_181) ;  /* 0xfffffffc00f08947 */ /* 0x004fea000383ffff */
[----:B------:R-:W-:Y:S05]  /*aa00*/  BRA `(.L_x_182) ;  /* 0xffffff8800607947 */ /* 0x000fea000383ffff */
.L_x_59:
[----:B------:R-:W-:-:S07]  /*aa10*/  MOV R0, UR5 ;  /* 0x0000000500007c02 */ /* 0x000fce0008000f00 */
.L_x_183:
[----:B-1----:R1:W2:Y:S02]  /*aa20*/  SYNCS.PHASECHK.TRANS64.TRYWAIT P0, [R0+URZ], R3 ;  /* 0x00000003000075a7 */ /* 0x0022a400080011ff */
[----:B--2---:R-:W-:Y:S05]  /*aa30*/  @!P0 NANOSLEEP.SYNCS 0x989680 ;  /* 0x009896800000895d */ /* 0x004fea0003900000 */
[----:B------:R-:W2:Y:S02]  /*aa40*/  @!P0 SYNCS.PHASECHK.TRANS64 P0, [R0+URZ], R3 ;  /* 0x00000003000085a7 */ /* 0x000ea400080010ff */
[----:B--2---:R-:W-:Y:S05]  /*aa50*/  @!P0 BRA `(.L_x_183) ;  /* 0xfffffffc00f08947 */ /* 0x004fea000383ffff */
[----:B------:R-:W-:Y:S05]  /*aa60*/  BRA `(.L_x_184) ;  /* 0xffffff88006c7947 */ /* 0x000fea000383ffff */
.L_x_60:
[----:B------:R-:W-:-:S07]  /*aa70*/  MOV R0, UR5 ;  /* 0x0000000500007c02 */ /* 0x000fce0008000f00 */
.L_x_185:
[----:B-1----:R1:W2:Y:S02]  /*aa80*/  SYNCS.PHASECHK.TRANS64.TRYWAIT P0, [R0+URZ], R3 ;  /* 0x00000003000075a7 */ /* 0x0022a400080011ff */
[----:B--2---:R-:W-:Y:S05]  /*aa90*/  @!P0 NANOSLEEP.SYNCS 0x989680 ;  /* 0x009896800000895d */ /* 0x004fea0003900000 */
[----:B------:R-:W2:Y:S02]  /*aaa0*/  @!P0 SYNCS.PHASECHK.TRANS64 P0, [R0+URZ], R3 ;  /* 0x00000003000085a7 */ /* 0x000ea400080010ff */
[----:B--2---:R-:W-:Y:S05]  /*aab0*/  @!P0 BRA `(.L_x_185) ;  /* 0xfffffffc00f08947 */ /* 0x004fea000383ffff */
[----:B------:R-:W-:Y:S05]  /*aac0*/  BRA `(.L_x_186) ;  /* 0xffffff8800787947 */ /* 0x000fea000383ffff */
.L_x_61:
[----:B------:R-:W-:-:S07]  /*aad0*/  MOV R0, UR5 ;  /* 0x0000000500007c02 */ /* 0x000fce0008000f00 */
.L_x_187:
[----:B-1----:R1:W2:Y:S02]  /*aae0*/  SYNCS.PHASECHK.TRANS64.TRYWAIT P0, [R0+URZ], R3 ;  /* 0x00000003000075a7 */ /* 0x0022a400080011ff */
[----:B--2---:R-:W-:Y:S05]  /*aaf0*/  @!P0 NANOSLEEP.SYNCS 0x989680 ;  /* 0x009896800000895d */ /* 0x004fea0003900000 */
[----:B------:R-:W2:Y:S02]  /*ab00*/  @!P0 SYNCS.PHASECHK.TRANS64 P0, [R0+URZ], R3 ;  /* 0x00000003000085a7 */ /* 0x000ea400080010ff */
[----:B--2---:R-:W-:Y:S05]  /*ab10*/  @!P0 BRA `(.L_x_187) ;  /* 0xfffffffc00f08947 */ /* 0x004fea000383ffff */
[----:B------:R-:W-:Y:S05]  /*ab20*/  BRA `(.L_x_188) ;  /* 0xffffff8800847947 */ /* 0x000fea000383ffff */
.L_x_62:
[----:B------:R-:W-:-:S07]  /*ab30*/  MOV R0, UR5 ;  /* 0x0000000500007c02 */ /* 0x000fce0008000f00 */
.L_x_189:
[----:B-1----:R1:W2:Y:S02]  /*ab40*/  SYNCS.PHASECHK.TRANS64.TRYWAIT P0, [R0+URZ], R3 ;  /* 0x00000003000075a7 */ /* 0x0022a400080011ff */
[----:B--2---:R-:W-:Y:S05]  /*ab50*/  @!P0 NANOSLEEP.SYNCS 0x989680 ;  /* 0x009896800000895d */ /* 0x004fea0003900000 */
[----:B------:R-:W2:Y:S02]  /*ab60*/  @!P0 SYNCS.PHASECHK.TRANS64 P0, [R0+URZ], R3 ;  /* 0x00000003000085a7 */ /* 0x000ea400080010ff */
[----:B--2---:R-:W-:Y:S05]  /*ab70*/  @!P0 BRA `(.L_x_189) ;  /* 0xfffffffc00f08947 */ /* 0x004fea000383ffff */
[----:B------:R-:W-:Y:S05]  /*ab80*/  BRA `(.L_x_190) ;  /* 0xffffff8800907947 */ /* 0x000fea000383ffff */
.L_x_65:
[----:B--2---:R2:W3:Y:S02]  /*ab90*/  SYNCS.PHASECHK.TRANS64.TRYWAIT P0, [R2+URZ+0x1f0], R5 ;  /* 0x0001f005020075a7 */ /* 0x0044e400080011ff */
[----:B---3--:R-:W-:Y:S05]  /*aba0*/  @!P0 NANOSLEEP.SYNCS 0x989680 ;  /* 0x009896800000895d */ /* 0x008fea0003900000 */
[----:B------:R-:W3:Y:S02]  /*abb0*/  @!P0 SYNCS.PHASECHK.TRANS64 P0, [R2+URZ+0x1f0], R5 ;  /* 0x0001f005020085a7 */ /* 0x000ee400080010ff */
[----:B---3--:R-:W-:Y:S05]  /*abc0*/  @!P0 BRA `(.L_x_65) ;  /* 0xfffffffc00f08947 */ /* 0x008fea000383ffff */
[----:B------:R-:W-:Y:S05]  /*abd0*/  BRA `(.L_x_191) ;  /* 0xffffff8800f47947 */ /* 0x000fea000383ffff */
.L_x_66:
[----:B------:R-:W-:-:S07]  /*abe0*/  MOV R2, UR4 ;  /* 0x0000000400027c02 */ /* 0x000fce0008000f00 */
.L_x_192:
[----:B--2---:R2:W3:Y:S02]  /*abf0*/  SYNCS.PHASECHK.TRANS64.TRYWAIT P0, [R2+URZ+0x1a0], R5 ;  /* 0x0001a005020075a7 */ /* 0x0044e400080011ff */
[----:B---3--:R-:W-:Y:S05]  /*ac00*/  @!P0 NANOSLEEP.SYNCS 0x989680 ;  /* 0x009896800000895d */ /* 0x008fea0003900000 */
[----:B------:R-:W3:Y:S02]  /*ac10*/  @!P0 SYNCS.PHASECHK.TRANS64 P0, [R2+URZ+0x1a0], R5 ;  /* 0x0001a005020085a7 */ /* 0x000ee400080010ff */
[----:B---3--:R-:W-:Y:S05]  /*ac20*/  @!P0 BRA `(.L_x_192) ;  /* 0xfffffffc00f08947 */ /* 0x008fea000383ffff */
[----:B------:R-:W-:Y:S05]  /*ac30*/  BRA `(.L_x_193) ;  /* 0xffffff8c00047947 */ /* 0x000fea000383ffff */
.L_x_67:
[----:B--2---:R2:W3:Y:S02]  /*ac40*/  SYNCS.PHASECHK.TRANS64.TRYWAIT P1, [R2+URZ+0x190], R5 ;  /* 0x00019005020075a7 */ /* 0x0044e400080211ff */
[----:B---3--:R-:W-:Y:S05]  /*ac50*/  @!P1 NANOSLEEP.SYNCS 0x989680 ;  /* 0x009896800000995d */ /* 0x008fea0003900000 */
[----:B------:R-:W3:Y:S02]  /*ac60*/  @!P1 SYNCS.PHASECHK.TRANS64 P1, [R2+URZ+0x190], R5 ;  /* 0x00019005020095a7 */ /* 0x000ee400080210ff */
[----:B---3--:R-:W-:Y:S05]  /*ac70*/  @!P1 BRA `(.L_x_67) ;  /* 0xfffffffc00f09947 */ /* 0x008fea000383ffff */
[----:B------:R-:W-:Y:S05]  /*ac80*/  BRA `(.L_x_194) ;  /* 0xffffff8c00347947 */ /* 0x000fea000383ffff */
.L_x_70:
[----:B------:R-:W-:-:S07]  /*ac90*/  MOV R0, UR4 ;  /* 0x0000000400007c02 */ /* 0x000fce0008000f00 */
.L_x_195:
[----:B--2---:R2:W3:Y:S02]  /*aca0*/  SYNCS.PHASECHK.TRANS64.TRYWAIT P0, [R0+URZ+0x1a0], R3 ;  /* 0x0001a003000075a7 */ /* 0x0044e400080011ff */
[----:B---3--:R-:W-:Y:S05]  /*acb0*/  @!P0 NANOSLEEP.SYNCS 0x989680 ;  /* 0x009896800000895d */ /* 0x008fea0003900000 */
[----:B------:R-:W3:Y:S02]  /*acc0*/  @!P0 SYNCS.PHASECHK.TRANS64 P0, [R0+URZ+0x1a0], R3 ;  /* 0x0001a003000085a7 */ /* 0x000ee400080010ff */
[----:B---3--:R-:W-:Y:S05]  /*acd0*/  @!P0 BRA `(.L_x_195) ;  /* 0xfffffffc00f08947 */ /* 0x008fea000383ffff */
[----:B------:R-:W-:Y:S05]  /*ace0*/  BRA `(.L_x_69) ;  /* 0xffffff8c00887947 */ /* 0x000fea000383ffff */
.L_x_77:
[----:B-1----:R1:W2:Y:S02]  /*acf0*/  SYNCS.PHASECHK.TRANS64.TRYWAIT P1, [R0+URZ+0x190], R5 ;  /* 0x00019005000075a7 */ /* 0x0022a400080211ff */
[----:B--2---:R-:W-:Y:S05]  /*ad00*/  @!P1 NANOSLEEP.SYNCS 0x989680 ;  /* 0x009896800000995d */ /* 0x004fea0003900000 */
[----:B------:R-:W2:Y:S02]  /*ad10*/  @!P1 SYNCS.PHASECHK.TRANS64 P1, [R0+URZ+0x190], R5 ;  /* 0x00019005000095a7 */ /* 0x000ea400080210ff */
[----:B--2---:R-:W-:Y:S05]  /*ad20*/  @!P1 BRA `(.L_x_77) ;  /* 0xfffffffc00f09947 */ /* 0x004fea000383ffff */
[----:B------:R-:W-:Y:S05]  /*ad30*/  BRA `(.L_x_196) ;  /* 0xffffff9000e87947 */ /* 0x000fea000383ffff */
.L_x_78:
[----:B------:R-:W-:-:S07]  /*ad40*/  MOV R3, UR19 ;  /* 0x0000001300037c02 */ /* 0x000fce0008000f00 */
.L_x_197:
[----:B-1----:R1:W2:Y:S02]  /*ad50*/  SYNCS.PHASECHK.TRANS64.TRYWAIT P0, [R3+URZ+0x1d0], R0 ;  /* 0x0001d000030075a7 */ /* 0x0022a400080011ff */
[----:B--2---:R-:W-:Y:S05]  /*ad60*/  @!P0 NANOSLEEP.SYNCS 0x989680 ;  /* 0x009896800000895d */ /* 0x004fea0003900000 */
[----:B------:R-:W2:Y:S02]  /*ad70*/  @!P0 SYNCS.PHASECHK.TRANS64 P0, [R3+URZ+0x1d0], R0 ;  /* 0x0001d000030085a7 */ /* 0x000ea400080010ff */
[----:B--2---:R-:W-:Y:S05]  /*ad80*/  @!P0 BRA `(.L_x_197) ;  /* 0xfffffffc00f08947 */ /* 0x004fea000383ffff */
[----:B------:R-:W-:Y:S05]  /*ad90*/  BRA `(.L_x_198) ;  /* 0xffffff94001c7947 */ /* 0x000fea000383ffff */
.L_x_81:
[----:B------:R-:W-:Y:S07]  /*ada0*/  MOV R0, UR6 ;  /* 0x0000000600007c02 */ /* 0x000fee0008000f00 */
.L_x_199:
[----:B-1----:R1:W2:Y:S02]  /*adb0*/  SYNCS.PHASECHK.TRANS64.TRYWAIT P0, [R0+URZ], R3 ;  /* 0x00000003000075a7 */ /* 0x0022a400080011ff */
[----:B--2---:R-:W-:Y:S05]  /*adc0*/  @!P0 NANOSLEEP.SYNCS 0x989680 ;  /* 0x009896800000895d */ /* 0x004fea0003900000 */
[----:B------:R-:W2:Y:S02]  /*add0*/  @!P0 SYNCS.PHASECHK.TRANS64 P0, [R0+URZ], R3 ;  /* 0x00000003000085a7 */ /* 0x000ea400080010ff */
[----:B--2---:R-:W-:Y:S05]  /*ade0*/  @!P0 BRA `(.L_x_199) ;  /* 0xfffffffc00f08947 */ /* 0x004fea000383ffff */
[----:B------:R-:W-:Y:S05]  /*adf0*/  BRA `(.L_x_80) ;  /* 0xffffff9400547947 */ /* 0x000fea000383ffff */
.L_x_84:
[----:B------:R-:W-:-:S07]  /*ae00*/  MOV R0, UR4 ;  /* 0x0000000400007c02 */ /* 0x000fce0008000f00 */
.L_x_200:
[----:B--2---:R2:W4:Y:S02]  /*ae10*/  SYNCS.PHASECHK.TRANS64.TRYWAIT P0, [R0+URZ], R3 ;  /* 0x00000003000075a7 */ /* 0x00452400080011ff */
[----:B----4-:R-:W-:Y:S05]  /*ae20*/  @!P0 NANOSLEEP.SYNCS 0x989680 ;  /* 0x009896800000895d */ /* 0x010fea0003900000 */
[----:B------:R-:W4:Y:S02]  /*ae30*/  @!P0 SYNCS.PHASECHK.TRANS64 P0, [R0+URZ], R3 ;  /* 0x00000003000085a7 */ /* 0x000f2400080010ff */
[----:B----4-:R-:W-:Y:S05]  /*ae40*/  @!P0 BRA `(.L_x_200) ;  /* 0xfffffffc00f08947 */ /* 0x010fea000383ffff */
[----:B------:R-:W-:Y:S05]  /*ae50*/  BRA `(.L_x_201) ;  /* 0xffffff9400f47947 */ /* 0x000fea000383ffff */
.L_x_85:
[----:B------:R-:W-:-:S07]  /*ae60*/  MOV R0, UR5 ;  /* 0x0000000500007c02 */ /* 0x000fce0008000f00 */
.L_x_202:
[----:B-1----:R1:W2:Y:S02]  /*ae70*/  SYNCS.PHASECHK.TRANS64.TRYWAIT P0, [R0+URZ], R3 ;  /* 0x00000003000075a7 */ /* 0x0022a400080011ff */
[----:B--2---:R-:W-:Y:S05]  /*ae80*/  @!P0 NANOSLEEP.SYNCS 0x989680 ;  /* 0x009896800000895d */ /* 0x004fea0003900000 */
[----:B------:R-:W2:Y:S02]  /*ae90*/  @!P0 SYNCS.PHASECHK.TRANS64 P0, [R0+URZ], R3 ;  /* 0x00000003000085a7 */ /* 0x000ea400080010ff */
[----:B--2---:R-:W-:Y:S05]  /*aea0*/  @!P0 BRA `(.L_x_202) ;  /* 0xfffffffc00f08947 */ /* 0x004fea000383ffff */
[----:B------:R-:W-:Y:S05]  /*aeb0*/  BRA `(.L_x_203) ;  /* 0xffffff9800007947 */ /* 0x000fea000383ffff */
.L_x_86:
[----:B------:R-:W-:-:S07]  /*aec0*/  MOV R0, UR5 ;  /* 0x0000000500007c02 */ /* 0x000fce0008000f00 */
.L_x_204:
[----:B-1----:R1:W2:Y:S02]  /*aed0*/  SYNCS.PHASECHK.TRANS64.TRYWAIT P0, [R0+URZ], R3 ;  /* 0x00000003000075a7 */ /* 0x0022a400080011ff */
[----:B--2---:R-:W-:Y:S05]  /*aee0*/  @!P0 NANOSLEEP.SYNCS 0x989680 ;  /* 0x009896800000895d */ /* 0x004fea0003900000 */
[----:B------:R-:W2:Y:S02]  /*aef0*/  @!P0 SYNCS.PHASECHK.TRANS64 P0, [R0+URZ], R3 ;  /* 0x00000003000085a7 */ /* 0x000ea400080010ff */
[----:B--2---:R-:W-:Y:S05]  /*af00*/  @!P0 BRA `(.L_x_204) ;  /* 0xfffffffc00f08947 */ /* 0x004fea000383ffff */
[----:B------:R-:W-:Y:S05]  /*af10*/  BRA `(.L_x_205) ;  /* 0xffffff98000c7947 */ /* 0x000fea000383ffff */
.L_x_87:
[----:B------:R-:W-:-:S07]  /*af20*/  MOV R0, UR4 ;  /* 0x0000000400007c02 */ /* 0x000fce0008000f00 */
.L_x_206:
[----:B-1----:R1:W2:Y:S02]  /*af30*/  SYNCS.PHASECHK.TRANS64.TRYWAIT P0, [R0+URZ], R3 ;  /* 0x00000003000075a7 */ /* 0x0022a400080011ff */
[----:B--2---:R-:W-:Y:S05]  /*af40*/  @!P0 NANOSLEEP.SYNCS 0x989680 ;  /* 0x009896800000895d */ /* 0x004fea0003900000 */
[----:B------:R-:W2:Y:S02]  /*af50*/  @!P0 SYNCS.PHASECHK.TRANS64 P0, [R0+URZ], R3 ;  /* 0x00000003000085a7 */ /* 0x000ea400080010ff */
[----:B--2---:R-:W-:Y:S05]  /*af60*/  @!P0 BRA `(.L_x_206) ;  /* 0xfffffffc00f08947 */ /* 0x004fea000383ffff */
[----:B------:R-:W-:Y:S05]  /*af70*/  BRA `(.L_x_207) ;  /* 0xffffff9800187947 */ /* 0x000fea000383ffff */
.L_x_92:
[----:B--2---:R2:W3:Y:S02]  /*af80*/  SYNCS.PHASECHK.TRANS64.TRYWAIT P0, [R12+URZ+0x190], R9 ;  /* 0x000190090c0075a7 */ /* 0x0044e400080011ff */
[----:B---3--:R-:W-:Y:S05]  /*af90*/  @!P0 NANOSLEEP.SYNCS 0x989680 ;  /* 0x009896800000895d */ /* 0x008fea0003900000 */
[----:B------:R-:W3:Y:S02]  /*afa0*/  @!P0 SYNCS.PHASECHK.TRANS64 P0, [R12+URZ+0x190], R9 ;  /* 0x000190090c0085a7 */ /* 0x000ee400080010ff */
[----:B---3--:R-:W-:Y:S05]  /*afb0*/  @!P0 BRA `(.L_x_92) ;  /* 0xfffffffc00f08947 */ /* 0x008fea000383ffff */
[----:B------:R-:W-:Y:S05]  /*afc0*/  BRA `(.L_x_208) ;  /* 0xffffff9c00487947 */ /* 0x000fea000383ffff */
.L_x_95:
[----:B------:R-:W-:Y:S07]  /*afd0*/  MOV R0, UR21 ;  /* 0x0000001500007c02 */ /* 0x000fee0008000f00 */
.L_x_209:
[----:B--2---:R2:W3:Y:S02]  /*afe0*/  SYNCS.PHASECHK.TRANS64.TRYWAIT P2, [R0+URZ+0x188], R11 ;  /* 0x0001880b000075a7 */ /* 0x0044e400080411ff */
[----:B---3--:R-:W-:Y:S05]  /*aff0*/  @!P2 NANOSLEEP.SYNCS 0x989680 ;  /* 0x009896800000a95d */ /* 0x008fea0003900000 */
[----:B------:R-:W3:Y:S02]  /*b000*/  @!P2 SYNCS.PHASECHK.TRANS64 P2, [R0+URZ+0x188], R11 ;  /* 0x0001880b0000a5a7 */ /* 0x000ee400080410ff */
[----:B---3--:R-:W-:Y:S05]  /*b010*/  @!P2 BRA `(.L_x_209) ;  /* 0xfffffffc00f0a947 */ /* 0x008fea000383ffff */
[----:B------:R-:W-:Y:S05]  /*b020*/  BRA `(.L_x_94) ;  /* 0xffffffa000b07947 */ /* 0x000fea000383ffff */
.L_x_98:
[----:B--2---:R-:W-:Y:S07]  /*b030*/  MOV R0, UR21 ;  /* 0x0000001500007c02 */ /* 0x004fee0008000f00 */
.L_x_210:
[----:B--2---:R2:W3:Y:S02]  /*b040*/  SYNCS.PHASECHK.TRANS64.TRYWAIT P0, [R0+URZ+0x160], R9 ;  /* 0x00016009000075a7 */ /* 0x0044e400080011ff */
[----:B---3--:R-:W-:Y:S05]  /*b050*/  @!P0 NANOSLEEP.SYNCS 0x989680 ;  /* 0x009896800000895d */ /* 0x008fea0003900000 */
[----:B------:R-:W3:Y:S02]  /*b060*/  @!P0 SYNCS.PHASECHK.TRANS64 P0, [R0+URZ+0x160], R9 ;  /* 0x00016009000085a7 */ /* 0x000ee400080010ff */
[----:B---3--:R-:W-:Y:S05]  /*b070*/  @!P0 BRA `(.L_x_210) ;  /* 0xfffffffc00f08947 */ /* 0x008fea000383ffff */
[----:B------:R-:W-:Y:S05]  /*b080*/  BRA `(.L_x_211) ;  /* 0xffffffa4000c7947 */ /* 0x000fea000383ffff */
.L_x_99:
[----:B------:R-:W-:Y:S07]  /*b090*/  MOV R0, UR21 ;  /* 0x0000001500007c02 */ /* 0x000fee0008000f00 */
.L_x_212:
[----:B--2---:R2:W3:Y:S02]  /*b0a0*/  SYNCS.PHASECHK.TRANS64.TRYWAIT P0, [R0+URZ+0x168], R9 ;  /* 0x00016809000075a7 */ /* 0x0044e400080011ff */
[----:B---3--:R-:W-:Y:S05]  /*b0b0*/  @!P0 NANOSLEEP.SYNCS 0x989680 ;  /* 0x009896800000895d */ /* 0x008fea0003900000 */
[----:B------:R-:W3:Y:S02]  /*b0c0*/  @!P0 SYNCS.PHASECHK.TRANS64 P0, [R0+URZ+0x168], R9 ;  /* 0x00016809000085a7 */ /* 0x000ee400080010ff */
[----:B---3--:R-:W-:Y:S05]  /*b0d0*/  @!P0 BRA `(.L_x_212) ;  /* 0xfffffffc00f08947 */ /* 0x008fea000383ffff */
[----:B------:R-:W-:Y:S05]  /*b0e0*/  BRA `(.L_x_213) ;  /* 0xffffffa400447947 */ /* 0x000fea000383ffff */
.L_x_100:
[----:B------:R-:W-:Y:S07]  /*b0f0*/  MOV R0, UR21 ;  /* 0x0000001500007c02 */ /* 0x000fee0008000f00 */
.L_x_214:
[----:B--2---:R2:W3:Y:S02]  /*b100*/  SYNCS.PHASECHK.TRANS64.TRYWAIT P0, [R0+URZ+0x170], R9 ;  /* 0x00017009000075a7 */ /* 0x0044e400080011ff */
[----:B---3--:R-:W-:Y:S05]  /*b110*/  @!P0 NANOSLEEP.SYNCS 0x989680 ;  /* 0x009896800000895d */ /* 0x008fea0003900000 */
[----:B------:R-:W3:Y:S02]  /*b120*/  @!P0 SYNCS.PHASECHK.TRANS64 P0, [R0+URZ+0x170], R9 ;  /* 0x00017009000085a7 */ /* 0x000ee400080010ff */
[----:B---3--:R-:W-:Y:S05]  /*b130*/  @!P0 BRA `(.L_x_214) ;  /* 0xfffffffc00f08947 */ /* 0x008fea000383ffff */
[----:B------:R-:W-:Y:S05]  /*b140*/  BRA `(.L_x_215) ;  /* 0xffffffa400887947 */ /* 0x000fea000383ffff */
.L_x_101:
[----:B------:R-:W-:Y:S07]  /*b150*/  MOV R0, UR21 ;  /* 0x0000001500007c02 */ /* 0x000fee0008000f00 */
.L_x_216:
[----:B--2---:R2:W3:Y:S02]  /*b160*/  SYNCS.PHASECHK.TRANS64.TRYWAIT P0, [R0+URZ+0x178], R9 ;  /* 0x00017809000075a7 */ /* 0x0044e400080011ff */
[----:B---3--:R-:W-:Y:S05]  /*b170*/  @!P0 NANOSLEEP.SYNCS 0x989680 ;  /* 0x009896800000895d */ /* 0x008fea0003900000 */
[----:B------:R-:W3:Y:S02]  /*b180*/  @!P0 SYNCS.PHASECHK.TRANS64 P0, [R0+URZ+0x178], R9 ;  /* 0x00017809000085a7 */ /* 0x000ee400080010ff */
[----:B---3--:R-:W-:Y:S05]  /*b190*/  @!P0 BRA `(.L_x_216) ;  /* 0xfffffffc00f08947 */ /* 0x008fea000383ffff */
[----:B------:R-:W-:Y:S05]  /*b1a0*/  BRA `(.L_x_217) ;  /* 0xffffffa400c87947 */ /* 0x000fea000383ffff */
.L_x_103:
[----:B------:R-:W-:-:S07]  /*b1b0*/  MOV R0, UR21 ;  /* 0x0000001500007c02 */ /* 0x000fce0008000f00 */
.L_x_218:
[----:B---3--:R3:W4:Y:S02]  /*b1c0*/  SYNCS.PHASECHK.TRANS64.TRYWAIT P0, [R0+URZ+0x160], R3 ;  /* 0x00016003000075a7 */ /* 0x00872400080011ff */
[----:B----4-:R-:W-:Y:S05]  /*b1d0*/  @!P0 NANOSLEEP.SYNCS 0x989680 ;  /* 0x009896800000895d */ /* 0x010fea0003900000 */
[----:B------:R-:W4:Y:S02]  /*b1e0*/  @!P0 SYNCS.PHASECHK.TRANS64 P0, [R0+URZ+0x160], R3 ;  /* 0x00016003000085a7 */ /* 0x000f2400080010ff */
[----:B----4-:R-:W-:Y:S05]  /*b1f0*/  @!P0 BRA `(.L_x_218) ;  /* 0xfffffffc00f08947 */ /* 0x010fea000383ffff */
[----:B------:R-:W-:Y:S05]  /*b200*/  BRA `(.L_x_219) ;  /* 0xffffffa8003c7947 */ /* 0x000fea000383ffff */
.L_x_104:
[----:B---3--:R-:W-:-:S07]  /*b210*/  MOV R0, UR21 ;  /* 0x0000001500007c02 */ /* 0x008fce0008000f00 */
.L_x_220:
[----:B---3--:R3:W4:Y:S02]  /*b220*/  SYNCS.PHASECHK.TRANS64.TRYWAIT P0, [R0+URZ+0x168], R3 ;  /* 0x00016803000075a7 */ /* 0x00872400080011ff */
[----:B----4-:R-:W-:Y:S05]  /*b230*/  @!P0 NANOSLEEP.SYNCS 0x989680 ;  /* 0x009896800000895d */ /* 0x010fea0003900000 */
[----:B------:R-:W4:Y:S02]  /*b240*/  @!P0 SYNCS.PHASECHK.TRANS64 P0, [R0+URZ+0x168], R3 ;  /* 0x00016803000085a7 */ /* 0x000f2400080010ff */
[----:B----4-:R-:W-:Y:S05]  /*b250*/  @!P0 BRA `(.L_x_220) ;  /* 0xfffffffc00f08947 */ /* 0x010fea000383ffff */
[----:B------:R-:W-:Y:S05]  /*b260*/  BRA `(.L_x_221) ;  /* 0xffffffa8002c7947 */ /* 0x000fea000383ffff */
.L_x_105:
[----:B---3--:R-:W-:-:S07]  /*b270*/  MOV R0, UR21 ;  /* 0x0000001500007c02 */ /* 0x008fce0008000f00 */
.L_x_222:
[----:B---3--:R3:W4:Y:S02]  /*b280*/  SYNCS.PHASECHK.TRANS64.TRYWAIT P0, [R0+URZ+0x170], R3 ;  /* 0x00017003000075a7 */ /* 0x00872400080011ff */
[----:B----4-:R-:W-:Y:S05]  /*b290*/  @!P0 NANOSLEEP.SYNCS 0x989680 ;  /* 0x009896800000895d */ /* 0x010fea0003900000 */
[----:B------:R-:W4:Y:S02]  /*b2a0*/  @!P0 SYNCS.PHASECHK.TRANS64 P0, [R0+URZ+0x170], R3 ;  /* 0x00017003000085a7 */ /* 0x000f2400080010ff */
[----:B----4-:R-:W-:Y:S05]  /*b2b0*/  @!P0 BRA `(.L_x_222) ;  /* 0xfffffffc00f08947 */ /* 0x010fea000383ffff */
[----:B------:R-:W-:Y:S05]  /*b2c0*/  BRA `(.L_x_223) ;  /* 0xffffffa8001c7947 */ /* 0x000fea000383ffff */
.L_x_107:
[----:B-1----:R1:W2:Y:S02]  /*b2d0*/  SYNCS.PHASECHK.TRANS64.TRYWAIT P0, [R3+URZ+0x190], R0 ;  /* 0x00019000030075a7 */ /* 0x0022a400080011ff */
[----:B--2---:R-:W-:Y:S05]  /*b2e0*/  @!P0 NANOSLEEP.SYNCS 0x989680 ;  /* 0x009896800000895d */ /* 0x004fea0003900000 */
[----:B------:R-:W2:Y:S02]  /*b2f0*/  @!P0 SYNCS.PHASECHK.TRANS64 P0, [R3+URZ+0x190], R0 ;  /* 0x00019000030085a7 */ /* 0x000ea400080010ff */
[----:B--2---:R-:W-:Y:S05]  /*b300*/  @!P0 BRA `(.L_x_107) ;  /* 0xfffffffc00f08947 */ /* 0x004fea000383ffff */
[----:B------:R-:W-:Y:S05]  /*b310*/  BRA `(.L_x_224) ;  /* 0xffffffa800ec7947 */ /* 0x000fea000383ffff */
.L_x_118:
[----:B--2---:R2:W1:Y:S02]  /*b320*/  SYNCS.PHASECHK.TRANS64.TRYWAIT P1, [R2+URZ+0x140], R3 ;  /* 0x00014003020075a7 */ /* 0x00446400080211ff */
[----:B-1----:R-:W-:Y:S05]  /*b330*/  @!P1 NANOSLEEP.SYNCS 0x989680 ;  /* 0x009896800000995d */ /* 0x002fea0003900000 */
[----:B------:R-:W1:Y:S02]  /*b340*/  @!P1 SYNCS.PHASECHK.TRANS64 P1, [R2+URZ+0x140], R3 ;  /* 0x00014003020095a7 */ /* 0x000e6400080210ff */
[----:B-1----:R-:W-:Y:S05]  /*b350*/  @!P1 BRA `(.L_x_118) ;  /* 0xfffffffc00f09947 */ /* 0x002fea000383ffff */
[----:B------:R-:W-:Y:S05]  /*b360*/  BRA `(.L_x_117) ;  /* 0xffffffb800647947 */ /* 0x000fea000383ffff */
.L_x_120:
[----:B--2---:R2:W4:Y:S02]  /*b370*/  SYNCS.PHASECHK.TRANS64.TRYWAIT P0, [R71+URZ+0x1b0], R4 ;  /* 0x0001b004470075a7 */ /* 0x00452400080011ff */
[----:B----4-:R-:W-:Y:S05]  /*b380*/  @!P0 NANOSLEEP.SYNCS 0x989680 ;  /* 0x009896800000895d */ /* 0x010fea0003900000 */
[----:B------:R-:W4:Y:S02]  /*b390*/  @!P0 SYNCS.PHASECHK.TRANS64 P0, [R71+URZ+0x1b0], R4 ;  /* 0x0001b004470085a7 */ /* 0x000f2400080010ff */
[----:B----4-:R-:W-:Y:S05]  /*b3a0*/  @!P0 BRA `(.L_x_120) ;  /* 0xfffffffc00f08947 */ /* 0x010fea000383ffff */
[----:B------:R-:W-:Y:S05]  /*b3b0*/  BRA `(.L_x_119) ;  /* 0xffffffb800b47947 */ /* 0x000fea000383ffff */
.L_x_128:
[----:B---3--:R3:W4:Y:S02]  /*b3c0*/  SYNCS.PHASECHK.TRANS64.TRYWAIT P0, [R112+URZ+0x140], R3 ;  /* 0x00014003700075a7 */ /* 0x00872400080011ff */
[----:B----4-:R-:W-:Y:S05]  /*b3d0*/  @!P0 NANOSLEEP.SYNCS 0x989680 ;  /* 0x009896800000895d */ /* 0x010fea0003900000 */
[----:B------:R-:W4:Y:S02]  /*b3e0*/  @!P0 SYNCS.PHASECHK.TRANS64 P0, [R112+URZ+0x140], R3 ;  /* 0x00014003700085a7 */ /* 0x000f2400080010ff */
[----:B----4-:R-:W-:Y:S05]  /*b3f0*/  @!P0 BRA `(.L_x_128) ;  /* 0xfffffffc00f08947 */ /* 0x010fea000383ffff */
[----:B------:R-:W-:Y:S05]  /*b400*/  BRA `(.L_x_127) ;  /* 0xffffffc400a87947 */ /* 0x000fea000383ffff */
.L_x_136:
[----:B---3--:R3:W4:Y:S02]  /*b410*/  SYNCS.PHASECHK.TRANS64.TRYWAIT P0, [R112+URZ+0x140], R5 ;  /* 0x00014005700075a7 */ /* 0x00872400080011ff */
[----:B----4-:R-:W-:Y:S05]  /*b420*/  @!P0 NANOSLEEP.SYNCS 0x989680 ;  /* 0x009896800000895d */ /* 0x010fea0003900000 */
[----:B------:R-:W4:Y:S02]  /*b430*/  @!P0 SYNCS.PHASECHK.TRANS64 P0, [R112+URZ+0x140], R5 ;  /* 0x00014005700085a7 */ /* 0x000f2400080010ff */
[----:B----4-:R-:W-:Y:S05]  /*b440*/  @!P0 BRA `(.L_x_136) ;  /* 0xfffffffc00f08947 */ /* 0x010fea000383ffff */
[----:B------:R-:W-:Y:S05]  /*b450*/  BRA `(.L_x_135) ;  /* 0xffffffd000e87947 */ /* 0x000fea000383ffff */
.L_x_144:
[----:B---3--:R3:W4:Y:S02]  /*b460*/  SYNCS.PHASECHK.TRANS64.TRYWAIT P0, [R102+URZ+0x140], R3 ;  /* 0x00014003660075a7 */ /* 0x00872400080011ff */
[----:B----4-:R-:W-:Y:S05]  /*b470*/  @!P0 NANOSLEEP.SYNCS 0x989680 ;  /* 0x009896800000895d */ /* 0x010fea0003900000 */
[----:B------:R-:W4:Y:S02]  /*b480*/  @!P0 SYNCS.PHASECHK.TRANS64 P0, [R102+URZ+0x140], R3 ;  /* 0x00014003660085a7 */ /* 0x000f2400080010ff */
[----:B----4-:R-:W-:Y:S05]  /*b490*/  @!P0 BRA `(.L_x_144) ;  /* 0xfffffffc00f08947 */ /* 0x010fea000383ffff */
[----:B------:R-:W-:Y:S05]  /*b4a0*/  BRA `(.L_x_143) ;  /* 0xffffffe000347947 */ /* 0x000fea000383ffff */
        .weak           $__internal_0_$__cuda_sm10x_tcgen05_guardrail_trap_col_being_dealloced_not_returned_by_alloc
        .type           $__internal_0_$__cuda_sm10x_tcgen05_guardrail_trap_col_being_dealloced_not_returned_by_alloc,@function
        .size           $__internal_0_$__cuda_sm10x_tcgen05_guardrail_trap_col_being_dealloced_not_returned_by_alloc,($__internal_1_$__cuda_sm10x_tcgen05_guardrail_trap_phase_invalid_during_alloc - $__internal_0_$__cuda_sm10x_tcgen05_guardrail_trap_col_being_dealloced_not_returned_by_alloc)
$__internal_0_$__cuda_sm10x_tcgen05_guardrail_trap_col_being_dealloced_not_returned_by_alloc:
[----:B------:R-:W-:Y:S05]  /*b4b0*/  BPT.TRAP 0x1 ;  /* 0x000000040000795c */ /* 0x000fea0000300000 */
[----:B------:R-:W-:-:S04]  /*b4c0*/  HFMA2 R3, -RZ, RZ, 0, 0 ;  /* 0x00000000ff037431 */ /* 0x000fc800000001ff */
[----:B------:R-:W-:Y:S05]  /*b4d0*/  RET.REL.NODEC R2 `(_ZN7cutlass13device_kernelINS_4gemm6kernel13GemmUniversalIN4cute5tupleIJiiiiEEENS1_10collective13CollectiveMmaINS1_35MainloopSm100TmaUmmaWarpSpecializedILi20ELi2ELi4ENS5_IJNS4_1CILi4EEENSA_ILi2EEENSA_ILi1EEEEEEEENS5_IJNSA_ILi64EEENSA_ILi256EEENSA_ILi32EEEEEENS_12float_e5m2_tENS5_IJlSD_lEEESK_SL_NS4_8TiledMMAINS4_8MMA_AtomIJNS4_10MMA_TraitsINS4_19SM100_MMA_F8F6F4_SSEJSK_SK_fSG_SH_NS4_17integral_constantINS4_4UMMA5MajorELSS_0EEEST_NSQ_INSR_7ScaleInELSU_0EEESV_EEEEEENS4_6LayoutINS5_IJSD_SD_SD_EEENS5_IJNSA_ILi0EEES10_S10_EEEEENS5_IJNS4_10UnderscoreES13_S13_EEEEENS4_23SM90_TMA_LOAD_MULTICASTENS4_14ComposedLayoutINS4_7SwizzleILi1ELi4ELi3EEENS4_18smem_ptr_flag_bitsILi8EEENSY_INS5_IJNSA_ILi8EEESI_EEENS5_IJSI_SD_EEEEEEEvNS4_8identityES16_S1G_vS1H_EENS_8epilogue10collective18CollectiveEpilogueINS1J_23Sm100TmaWarpSpecializedILi4ELi2ELi32ELb0ELb0EEEJSJ_NS5_IJNSY_ISG_SD_EES1O_EEESK_SL_SK_SL_NS1J_6fusion15FusionCallbacksIS1N_NS1Q_17LinearCombinationISK_fSK_fLNS_15FloatRoundStyleE2EEESJ_S1P_JEEENS4_5SM1004TMEM4LOAD26SM100_TMEM_LOAD_16dp32b32xENS4_13SM90_TMA_LOADENS17_INS18_ILi2ELi4ELi3EEES1B_NSY_INS5_IJS1C_SG_EEENS5_IJSG_SD_EEEEEEENS4_39AutoVectorizingCopyWithAssumedAlignmentILi128EEENS4_14SM90_TMA_STOREES25_S27_S27_EEEvvEEEEvNT_6ParamsE) ;  /* 0xffffff4802c87950 */ /* 0x000fea0003c3ffff */
        .weak           $__internal_1_$__cuda_sm10x_tcgen05_guardrail_trap_phase_invalid_during_alloc
        .type           $__internal_1_$__cuda_sm10x_tcgen05_guardrail_trap_phase_invalid_during_alloc,@function
        .size           $__internal_1_$__cuda_sm10x_tcgen05_guardrail_trap_phase_invalid_during_alloc,($__internal_2_$__cuda_sm10x_tcgen05_guardrail_trap_unallocated_columns_being_dealloced - $__internal_1_$__cuda_sm10x_tcgen05_guardrail_trap_phase_invalid_during_alloc)
$__internal_1_$__cuda_sm10x_tcgen05_guardrail_trap_phase_invalid_during_alloc:
[----:B------:R-:W-:Y:S05]  /*b4e0*/  BPT.TRAP 0x1 ;  /* 0x000000040000795c */ /* 0x000fea0000300000 */
[----:B------:R-:W-:-:S04]  /*b4f0*/  MOV R5, 0x0 ;  /* 0x0000000000057802 */ /* 0x000fc80000000f00 */
[----:B------:R-:W-:Y:S05]  /*b500*/  RET.REL.NODEC R4 `(_ZN7cutlass13device_kernelINS_4gemm6kernel13GemmUniversalIN4cute5tupleIJiiiiEEENS1_10collective13CollectiveMmaINS1_35MainloopSm100TmaUmmaWarpSpecializedILi20ELi2ELi4ENS5_IJNS4_1CILi4EEENSA_ILi2EEENSA_ILi1EEEEEEEENS5_IJNSA_ILi64EEENSA_ILi256EEENSA_ILi32EEEEEENS_12float_e5m2_tENS5_IJlSD_lEEESK_SL_NS4_8TiledMMAINS4_8MMA_AtomIJNS4_10MMA_TraitsINS4_19SM100_MMA_F8F6F4_SSEJSK_SK_fSG_SH_NS4_17integral_constantINS4_4UMMA5MajorELSS_0EEEST_NSQ_INSR_7ScaleInELSU_0EEESV_EEEEEENS4_6LayoutINS5_IJSD_SD_SD_EEENS5_IJNSA_ILi0EEES10_S10_EEEEENS5_IJNS4_10UnderscoreES13_S13_EEEEENS4_23SM90_TMA_LOAD_MULTICASTENS4_14ComposedLayoutINS4_7SwizzleILi1ELi4ELi3EEENS4_18smem_ptr_flag_bitsILi8EEENSY_INS5_IJNSA_ILi8EEESI_EEENS5_IJSI_SD_EEEEEEEvNS4_8identityES16_S1G_vS1H_EENS_8epilogue10collective18CollectiveEpilogueINS1J_23Sm100TmaWarpSpecializedILi4ELi2ELi32ELb0ELb0EEEJSJ_NS5_IJNSY_ISG_SD_EES1O_EEESK_SL_SK_SL_NS1J_6fusion15FusionCallbacksIS1N_NS1Q_17LinearCombinationISK_fSK_fLNS_15FloatRoundStyleE2EEESJ_S1P_JEEENS4_5SM1004TMEM4LOAD26SM100_TMEM_LOAD_16dp32b32xENS4_13SM90_TMA_LOADENS17_INS18_ILi2ELi4ELi3EEES1B_NSY_INS5_IJS1C_SG_EEENS5_IJSG_SD_EEEEEEENS4_39AutoVectorizingCopyWithAssumedAlignmentILi128EEENS4_14SM90_TMA_STOREES25_S27_S27_EEEvvEEEEvNT_6ParamsE) ;  /* 0xffffff4804bc7950 */ /* 0x000fea0003c3ffff */
        .weak           $__internal_2_$__cuda_sm10x_tcgen05_guardrail_trap_unallocated_columns_being_dealloced
        .type           $__internal_2_$__cuda_sm10x_tcgen05_guardrail_trap_unallocated_columns_being_dealloced,@function
        .size           $__internal_2_$__cuda_sm10x_tcgen05_guardrail_trap_unallocated_columns_being_dealloced,(.L_x_226 - $__internal_2_$__cuda_sm10x_tcgen05_guardrail_trap_unallocated_columns_being_dealloced)
$__internal_2_$__cuda_sm10x_tcgen05_guardrail_trap_unallocated_columns_being_dealloced:
[----:B------:R-:W-:Y:S05]  /*b510*/  BPT.TRAP 0x1 ;  /* 0x000000040000795c */ /* 0x000fea0000300000 */
[----:B------:R-:W-:-:S04]  /*b520*/  HFMA2 R3, -RZ, RZ, 0, 0 ;  /* 0x00000000ff037431 */ /* 0x000fc800000001ff */
[----:B------:R-:W-:Y:S05]  /*b530*/  RET.REL.NODEC R2 `(_ZN7cutlass13device_kernelINS_4gemm6kernel13GemmUniversalIN4cute5tupleIJiiiiEEENS1_10collective13CollectiveMmaINS1_35MainloopSm100TmaUmmaWarpSpecializedILi20ELi2ELi4ENS5_IJNS4_1CILi4EEENSA_ILi2EEENSA_ILi1EEEEEEEENS5_IJNSA_ILi64EEENSA_ILi256EEENSA_ILi32EEEEEENS_12float_e5m2_tENS5_IJlSD_lEEESK_SL_NS4_8TiledMMAINS4_8MMA_AtomIJNS4_10MMA_TraitsINS4_19SM100_MMA_F8F6F4_SSEJSK_SK_fSG_SH_NS4_17integral_constantINS4_4UMMA5MajorELSS_0EEEST_NSQ_INSR_7ScaleInELSU_0EEESV_EEEEEENS4_6LayoutINS5_IJSD_SD_SD_EEENS5_IJNSA_ILi0EEES10_S10_EEEEENS5_IJNS4_10UnderscoreES13_S13_EEEEENS4_23SM90_TMA_LOAD_MULTICASTENS4_14ComposedLayoutINS4_7SwizzleILi1ELi4ELi3EEENS4_18smem_ptr_flag_bitsILi8EEENSY_INS5_IJNSA_ILi8EEESI_EEENS5_IJSI_SD_EEEEEEEvNS4_8identityES16_S1G_vS1H_EENS_8epilogue10collective18CollectiveEpilogueINS1J_23Sm100TmaWarpSpecializedILi4ELi2ELi32ELb0ELb0EEEJSJ_NS5_IJNSY_ISG_SD_EES1O_EEESK_SL_SK_SL_NS1J_6fusion15FusionCallbacksIS1N_NS1Q_17LinearCombinationISK_fSK_fLNS_15FloatRoundStyleE2EEESJ_S1P_JEEENS4_5SM1004TMEM4LOAD26SM100_TMEM_LOAD_16dp32b32xENS4_13SM90_TMA_LOADENS17_INS18_ILi2ELi4ELi3EEES1B_NSY_INS5_IJS1C_SG_EEENS5_IJSG_SD_EEEEEEENS4_39AutoVectorizingCopyWithAssumedAlignmentILi128EEENS4_14SM90_TMA_STOREES25_S27_S27_EEEvvEEEEvNT_6ParamsE) ;  /* 0xffffff4802b07950 */ /* 0x000fea0003c3ffff */
.L_x_225:
[----:B------:R-:W-:-:S00]  /*b540*/  BRA `(.L_x_225) ;  /* 0xfffffffc00fc7947 */ /* 0x000fc0000383ffff */
[----:B------:R-:W-:-:S00]  /*b550*/  NOP ;  /* 0x0000000000007918 */ /* 0x000fc00000000000 */
        /* <DEDUP_REMOVED lines=10> */
.L_x_226:


//--------------------- .nv.global.init           --------------------------
	.section	.nv.global.init,"aw",@progbits
.nv.global.init:
	.type		$str$27,@object
	.size		$str$27,($str$28 - $str$27)
$str$27:
        /*0000*/ 	.byte	0x28, 0x61, 0x64, 0x64, 0x72, 0x65, 0x73, 0x73, 0x20, 0x26, 0x20, 0x6d, 0x61, 0x73, 0x6b, 0x29
        /*0010*/ 	.byte	0x20, 0x3d, 0x3d, 0x20, 0x30, 0x00
	.type		$str$28,@object
	.size		$str$28,($str$26 - $str$28)
$str$28:
        /*0016*/ 	.byte	0x2f, 0x74, 0x6d, 0x70, 0x2f, 0x63, 0x75, 0x74, 0x6c, 0x61, 0x73, 0x73, 0x5f, 0x73, 0x77, 0x65
        /*0026*/ 	.byte	0x65, 0x70, 0x5f, 0x73, 0x72, 0x63, 0x2f, 0x69, 0x6e, 0x63, 0x6c, 0x75, 0x64, 0x65, 0x2f, 0x63
        /*0036*/ 	.byte	0x75, 0x74, 0x65, 0x2f, 0x70, 0x6f, 0x69, 0x6e, 0x74, 0x65, 0x72, 0x5f, 0x66, 0x6c, 0x61, 0x67
        /*0046*/ 	.byte	0x67, 0x65, 0x64, 0x2e, 0x68, 0x70, 0x70, 0x00
	.type		$str$26,@object
	.size		$str$26,($str$25 - $str$26)
$str$26:
        /*004e*/ 	.byte	0x2f, 0x74, 0x6d, 0x70, 0x2f, 0x63, 0x75, 0x74, 0x6c, 0x61, 0x73, 0x73, 0x5f, 0x73, 0x77, 0x65
        /*005e*/ 	.byte	0x65, 0x70, 0x5f, 0x73, 0x72, 0x63, 0x2f, 0x69, 0x6e, 0x63, 0x6c, 0x75, 0x64, 0x65, 0x2f, 0x63
        /*006e*/ 	.byte	0x75, 0x74, 0x65, 0x2f, 0x61, 0x74, 0x6f, 0x6d, 0x2f, 0x63, 0x6f, 0x70, 0x79, 0x5f, 0x74, 0x72
        /*007e*/ 	.byte	0x61, 0x69, 0x74, 0x73, 0x5f, 0x73, 0x6d, 0x31, 0x30, 0x30, 0x2e, 0x68, 0x70, 0x70, 0x00
	.type		$str$25,@object
	.size		$str$25,(__unnamed_1 - $str$25)
$str$25:
        /*008d*/ 	.byte	0x28, 0x28, 0x75, 0x69, 0x6e, 0x74, 0x33, 0x32, 0x5f, 0x74, 0x28, 0x74, 0x68, 0x72, 0x65, 0x61
        /*009d*/ 	.byte	0x64, 0x49, 0x64, 0x78, 0x2e, 0x78, 0x29, 0x20, 0x2f, 0x20, 0x33, 0x32, 0x29, 0x20, 0x25, 0x20
        /*00ad*/ 	.byte	0x34, 0x29, 0x20, 0x3d, 0x3d, 0x20, 0x28, 0x28, 0x28, 0x74, 0x6d, 0x65, 0x6d, 0x5f, 0x61, 0x64
        /*00bd*/ 	.byte	0x64, 0x72, 0x20, 0x3e, 0x3e, 0x20, 0x31, 0x36, 0x29, 0x20, 0x2f, 0x20, 0x33, 0x32, 0x29, 0x20
        /*00cd*/ 	.byte	0x25, 0x20, 0x34, 0x29, 0x00
	.type		__unnamed_1,@object
	.size		__unnamed_1,(__unnamed_2 - __unnamed_1)
__unnamed_1:
        /*00d2*/ 	.byte	0x61, 0x75, 0x74, 0x6f, 0x20, 0x63, 0x75, 0x74, 0x65, 0x3a, 0x3a, 0x61, 0x73, 0x5f, 0x70, 0x6f
        /* <DEDUP_REMOVED lines=24> */
        /*0262*/ 	.byte	0x3c, 0x34, 0x30, 0x39, 0x36, 0x3e, 0x3e, 0x3e, 0x3e, 0x5d, 0x00
	.type		__unnamed_2,@object
	.size		__unnamed_2,(__unnamed_3 - __unnamed_2)
__unnamed_2:
        /* <DEDUP_REMOVED lines=26> */
	.type		__unnamed_3,@object
	.size		__unnamed_3,(.L_3 - __unnamed_3)
__unnamed_3:
        /* <DEDUP_REMOVED lines=40> */
        /*0688*/ 	.byte	0x74, 0x65, 0x3a, 0x3a, 0x43, 0x3c, 0x30, 0x3e, 0x3e, 0x3e, 0x3e, 0x5d, 0x00
.L_3:


//--------------------- .nv.shared._ZN7cutlass13device_kernelINS_4gemm6kernel13GemmUniversalIN4cute5tupleIJiiiiEEENS1_10collective13CollectiveMmaINS1_35MainloopSm100TmaUmmaWarpSpecializedILi20ELi2ELi4ENS5_IJNS4_1CILi4EEENSA_ILi2EEENSA_ILi1EEEEEEEENS5_IJNSA_ILi64EEENSA_ILi256EEENSA_ILi32EEEEEENS_12float_e5m2_tENS5_IJlSD_lEEESK_SL_NS4_8TiledMMAINS4_8MMA_AtomIJNS4_10MMA_TraitsINS4_19SM100_MMA_F8F6F4_SSEJSK_SK_fSG_SH_NS4_17integral_constantINS4_4UMMA5MajorELSS_0EEEST_NSQ_INSR_7ScaleInELSU_0EEESV_EEEEEENS4_6LayoutINS5_IJSD_SD_SD_EEENS5_IJNSA_ILi0EEES10_S10_EEEEENS5_IJNS4_10UnderscoreES13_S13_EEEEENS4_23SM90_TMA_LOAD_MULTICASTENS4_14ComposedLayoutINS4_7SwizzleILi1ELi4ELi3EEENS4_18smem_ptr_flag_bitsILi8EEENSY_INS5_IJNSA_ILi8EEESI_EEENS5_IJSI_SD_EEEEEEEvNS4_8identityES16_S1G_vS1H_EENS_8epilogue10collective18CollectiveEpilogueINS1J_23Sm100TmaWarpSpecializedILi4ELi2ELi32ELb0ELb0EEEJSJ_NS5_IJNSY_ISG_SD_EES1O_EEESK_SL_SK_SL_NS1J_6fusion15FusionCallbacksIS1N_NS1Q_17LinearCombinationISK_fSK_fLNS_15FloatRoundStyleE2EEESJ_S1P_JEEENS4_5SM1004TMEM4LOAD26SM100_TMEM_LOAD_16dp32b32xENS4_13SM90_TMA_LOADENS17_INS18_ILi2ELi4ELi3EEES1B_NSY_INS5_IJS1C_SG_EEENS5_IJSG_SD_EEEEEEENS4_39AutoVectorizingCopyWithAssumedAlignmentILi128EEENS4_14SM90_TMA_STOREES25_S27_S27_EEEvvEEEEvNT_6ParamsE --------------------------
	.section	.nv.shared._ZN7cutlass13device_kernelINS_4gemm6kernel13GemmUniversalIN4cute5tupleIJiiiiEEENS1_10collective13CollectiveMmaINS1_35MainloopSm100TmaUmmaWarpSpecializedILi20ELi2ELi4ENS5_IJNS4_1CILi4EEENSA_ILi2EEENSA_ILi1EEEEEEEENS5_IJNSA_ILi64EEENSA_ILi256EEENSA_ILi32EEEEEENS_12float_e5m2_tENS5_IJlSD_lEEESK_SL_NS4_8TiledMMAINS4_8MMA_AtomIJNS4_10MMA_TraitsINS4_19SM100_MMA_F8F6F4_SSEJSK_SK_fSG_SH_NS4_17integral_constantINS4_4UMMA5MajorELSS_0EEEST_NSQ_INSR_7ScaleInELSU_0EEESV_EEEEEENS4_6LayoutINS5_IJSD_SD_SD_EEENS5_IJNSA_ILi0EEES10_S10_EEEEENS5_IJNS4_10UnderscoreES13_S13_EEEEENS4_23SM90_TMA_LOAD_MULTICASTENS4_14ComposedLayoutINS4_7SwizzleILi1ELi4ELi3EEENS4_18smem_ptr_flag_bitsILi8EEENSY_INS5_IJNSA_ILi8EEESI_EEENS5_IJSI_SD_EEEEEEEvNS4_8identityES16_S1G_vS1H_EENS_8epilogue10collective18CollectiveEpilogueINS1J_23Sm100TmaWarpSpecializedILi4ELi2ELi32ELb0ELb0EEEJSJ_NS5_IJNSY_ISG_SD_EES1O_EEESK_SL_SK_SL_NS1J_6fusion15FusionCallbacksIS1N_NS1Q_17LinearCombinationISK_fSK_fLNS_15FloatRoundStyleE2EEESJ_S1P_JEEENS4_5SM1004TMEM4LOAD26SM100_TMEM_LOAD_16dp32b32xENS4_13SM90_TMA_LOADENS17_INS18_ILi2ELi4ELi3EEES1B_NSY_INS5_IJS1C_SG_EEENS5_IJSG_SD_EEEEEEENS4_39AutoVectorizingCopyWithAssumedAlignmentILi128EEENS4_14SM90_TMA_STOREES25_S27_S27_EEEvvEEEEvNT_6ParamsE,"aw",@nobits
	.sectionflags	@""
	.align	16
	.zero		1024


//--------------------- .nv.shared.reserved.0     --------------------------
	.section	.nv.shared.reserved.0,"aw",@nobits
	.weak		__nv_reservedSMEM_offset_0_alias
	.size		__nv_reservedSMEM_offset_0_alias, 0, 64
	.other		__nv_reservedSMEM_offset_0_alias,@"STO_CUDA_RESERVED_SHARED STV_DEFAULT"
__nv_reservedSMEM_offset_0_alias:
	.zero		0
.nv.shared.reserved.0:
	.zero		64
	.weak		__nv_reservedSMEM_tcgen05_partition
	.type		__nv_reservedSMEM_tcgen05_partition,@object
	.size		__nv_reservedSMEM_tcgen05_partition,(.L_0 - __nv_reservedSMEM_tcgen05_partition)
__nv_reservedSMEM_tcgen05_partition:
	.zero		32
.L_0:


//--------------------- .nv.global                --------------------------
	.section	.nv.global,"aw",@nobits
.nv.global:
	.type		_ZN40_INTERNAL_f2511ee3_4_k_cu_340588be_329144cute1_E,@object
	.size		_ZN40_INTERNAL_f2511ee3_4_k_cu_340588be_329144cute1_E,(_ZN40_INTERNAL_f2511ee3_4_k_cu_340588be_329144cuda3std3__45__cpo6cbeginE - _ZN40_INTERNAL_f2511ee3_4_k_cu_340588be_329144cute1_E)
_ZN40_INTERNAL_f2511ee3_4_k_cu_340588be_329144cute1_E:
	.zero		1
	.type		_ZN40_INTERNAL_f2511ee3_4_k_cu_340588be_329144cuda3std3__45__cpo6cbeginE,@object
	.size		_ZN40_INTERNAL_f2511ee3_4_k_cu_340588be_329144cuda3std3__45__cpo6cbeginE,(_ZN40_INTERNAL_f2511ee3_4_k_cu_340588be_329144cuda3std3__48in_placeE - _ZN40_INTERNAL_f2511ee3_4_k_cu_340588be_329144cuda3std3__45__cpo6cbeginE)
_ZN40_INTERNAL_f2511ee3_4_k_cu_340588be_329144cuda3std3__45__cpo6cbeginE:
	.zero		1
	.type		_ZN40_INTERNAL_f2511ee3_4_k_cu_340588be_329144cuda3std3__48in_placeE,@object
	.size		_ZN40_INTERNAL_f2511ee3_4_k_cu_340588be_329144cuda3std3__48in_placeE,(_ZN40_INTERNAL_f2511ee3_4_k_cu_340588be_329144cuda3std6ranges3__45__cpo9iter_moveE - _ZN40_INTERNAL_f2511ee3_4_k_cu_340588be_329144cuda3std3__48in_placeE)
_ZN40_INTERNAL_f2511ee3_4_k_cu_340588be_329144cuda3std3__48in_placeE:
	.zero		1
	.type		_ZN40_INTERNAL_f2511ee3_4_k_cu_340588be_329144cuda3std6ranges3__45__cpo9iter_moveE,@object
	.size		_ZN40_INTERNAL_f2511ee3_4_k_cu_340588be_329144cuda3std6ranges3__45__cpo9iter_moveE,(_ZN40_INTERNAL_f2511ee3_4_k_cu_340588be_329144cuda3std3__45__cpo5beginE - _ZN40_INTERNAL_f2511ee3_4_k_cu_340588be_329144cuda3std6ranges3__45__cpo9iter_moveE)
_ZN40_INTERNAL_f2511ee3_4_k_cu_340588be_329144cuda3std6ranges3__45__cpo9iter_moveE:
	.zero		1
	.type		_ZN40_INTERNAL_f2511ee3_4_k_cu_340588be_329144cuda3std3__45__cpo5beginE,@object
	.size		_ZN40_INTERNAL_f2511ee3_4_k_cu_340588be_329144cuda3std3__45__cpo5beginE,(_ZN40_INTERNAL_f2511ee3_4_k_cu_340588be_329144cuda3std3__442_GLOBAL__N__f2511ee3_4_k_cu_340588be_329146ignoreE - _ZN40_INTERNAL_f2511ee3_4_k_cu_340588be_329144cuda3std3__45__cpo5beginE)
_ZN40_INTERNAL_f2511ee3_4_k_cu_340588be_329144cuda3std3__45__cpo5beginE:
	.zero		1
	.type		_ZN40_INTERNAL_f2511ee3_4_k_cu_340588be_329144cuda3std3__442_GLOBAL__N__f2511ee3_4_k_cu_340588be_329146ignoreE,@object
	.size		_ZN40_INTERNAL_f2511ee3_4_k_cu_340588be_329144cuda3std3__442_GLOBAL__N__f2511ee3_4_k_cu_340588be_329146ignoreE,(_ZN40_INTERNAL_f2511ee3_4_k_cu_340588be_329144cute7productE - _ZN40_INTERNAL_f2511ee3_4_k_cu_340588be_329144cuda3std3__442_GLOBAL__N__f2511ee3_4_k_cu_340588be_329146ignoreE)
_ZN40_INTERNAL_f2511ee3_4_k_cu_340588be_329144cuda3std3__442_GLOBAL__N__f2511ee3_4_k_cu_340588be_329146ignoreE:
	.zero		1
	.type		_ZN40_INTERNAL_f2511ee3_4_k_cu_340588be_329144cute7productE,@object
	.size		_ZN40_INTERNAL_f2511ee3_4_k_cu_340588be_329144cute7productE,(_ZN40_INTERNAL_f2511ee3_4_k_cu_340588be_329144cuda3std3__45__cpo3endE - _ZN40_INTERNAL_f2511ee3_4_k_cu_340588be_329144cute7productE)
_ZN40_INTERNAL_f2511ee3_4_k_cu_340588be_329144cute7productE:
	.zero		1
	.type		_ZN40_INTERNAL_f2511ee3_4_k_cu_340588be_329144cuda3std3__45__cpo3endE,@object
	.size		_ZN40_INTERNAL_f2511ee3_4_k_cu_340588be_329144cuda3std3__45__cpo3endE,(_ZN40_INTERNAL_f2511ee3_4_k_cu_340588be_329144cuda3std3__419piecewise_constructE - _ZN40_INTERNAL_f2511ee3_4_k_cu_340588be_329144cuda3std3__45__cpo3endE)
_ZN40_INTERNAL_f2511ee3_4_k_cu_340588be_329144cuda3std3__45__cpo3endE:
	.zero		1
	.type		_ZN40_INTERNAL_f2511ee3_4_k_cu_340588be_329144cuda3std3__419piecewise_constructE,@object
	.size		_ZN40_INTERNAL_f2511ee3_4_k_cu_340588be_329144cuda3std3__419piecewise_constructE,(_ZN40_INTERNAL_f2511ee3_4_k_cu_340588be_329144cuda3std3__45__cpo4cendE - _ZN40_INTERNAL_f2511ee3_4_k_cu_340588be_329144cuda3std3__419piecewise_constructE)
_ZN40_INTERNAL_f2511ee3_4_k_cu_340588be_329144cuda3std3__419piecewise_constructE:
	.zero		1
	.type		_ZN40_INTERNAL_f2511ee3_4_k_cu_340588be_329144cuda3std3__45__cpo4cendE,@object
	.size		_ZN40_INTERNAL_f2511ee3_4_k_cu_340588be_329144cuda3std3__45__cpo4cendE,(_ZN40_INTERNAL_f2511ee3_4_k_cu_340588be_329144cuda3std6ranges3__45__cpo4swapE - _ZN40_INTERNAL_f2511ee3_4_k_cu_340588be_329144cuda3std3__45__cpo4cendE)
_ZN40_INTERNAL_f2511ee3_4_k_cu_340588be_329144cuda3std3__45__cpo4cendE:
	.zero		1
	.type		_ZN40_INTERNAL_f2511ee3_4_k_cu_340588be_329144cuda3std6ranges3__45__cpo4swapE,@object
	.size		_ZN40_INTERNAL_f2511ee3_4_k_cu_340588be_329144cuda3std6ranges3__45__cpo4swapE,(.L_11 - _ZN40_INTERNAL_f2511ee3_4_k_cu_340588be_329144cuda3std6ranges3__45__cpo4swapE)
_ZN40_INTERNAL_f2511ee3_4_k_cu_340588be_329144cuda3std6ranges3__45__cpo4swapE:
	.zero		1
.L_11:


//--------------------- .nv.constant0._ZN7cutlass13device_kernelINS_4gemm6kernel13GemmUniversalIN4cute5tupleIJiiiiEEENS1_10collective13CollectiveMmaINS1_35MainloopSm100TmaUmmaWarpSpecializedILi20ELi2ELi4ENS5_IJNS4_1CILi4EEENSA_ILi2EEENSA_ILi1EEEEEEEENS5_IJNSA_ILi64EEENSA_ILi256EEENSA_ILi32EEEEEENS_12float_e5m2_tENS5_IJlSD_lEEESK_SL_NS4_8TiledMMAINS4_8MMA_AtomIJNS4_10MMA_TraitsINS4_19SM100_MMA_F8F6F4_SSEJSK_SK_fSG_SH_NS4_17integral_constantINS4_4UMMA5MajorELSS_0EEEST_NSQ_INSR_7ScaleInELSU_0EEESV_EEEEEENS4_6LayoutINS5_IJSD_SD_SD_EEENS5_IJNSA_ILi0EEES10_S10_EEEEENS5_IJNS4_10UnderscoreES13_S13_EEEEENS4_23SM90_TMA_LOAD_MULTICASTENS4_14ComposedLayoutINS4_7SwizzleILi1ELi4ELi3EEENS4_18smem_ptr_flag_bitsILi8EEENSY_INS5_IJNSA_ILi8EEESI_EEENS5_IJSI_SD_EEEEEEEvNS4_8identityES16_S1G_vS1H_EENS_8epilogue10collective18CollectiveEpilogueINS1J_23Sm100TmaWarpSpecializedILi4ELi2ELi32ELb0ELb0EEEJSJ_NS5_IJNSY_ISG_SD_EES1O_EEESK_SL_SK_SL_NS1J_6fusion15FusionCallbacksIS1N_NS1Q_17LinearCombinationISK_fSK_fLNS_15FloatRoundStyleE2EEESJ_S1P_JEEENS4_5SM1004TMEM4LOAD26SM100_TMEM_LOAD_16dp32b32xENS4_13SM90_TMA_LOADENS17_INS18_ILi2ELi4ELi3EEES1B_NSY_INS5_IJS1C_SG_EEENS5_IJSG_SD_EEEEEEENS4_39AutoVectorizingCopyWithAssumedAlignmentILi128EEENS4_14SM90_TMA_STOREES25_S27_S27_EEEvvEEEEvNT_6ParamsE --------------------------
	.section	.nv.constant0._ZN7cutlass13device_kernelINS_4gemm6kernel13GemmUniversalIN4cute5tupleIJiiiiEEENS1_10collective13CollectiveMmaINS1_35MainloopSm100TmaUmmaWarpSpecializedILi20ELi2ELi4ENS5_IJNS4_1CILi4EEENSA_ILi2EEENSA_ILi1EEEEEEEENS5_IJNSA_ILi64EEENSA_ILi256EEENSA_ILi32EEEEEENS_12float_e5m2_tENS5_IJlSD_lEEESK_SL_NS4_8TiledMMAINS4_8MMA_AtomIJNS4_10MMA_TraitsINS4_19SM100_MMA_F8F6F4_SSEJSK_SK_fSG_SH_NS4_17integral_constantINS4_4UMMA5MajorELSS_0EEEST_NSQ_INSR_7ScaleInELSU_0EEESV_EEEEEENS4_6LayoutINS5_IJSD_SD_SD_EEENS5_IJNSA_ILi0EEES10_S10_EEEEENS5_IJNS4_10UnderscoreES13_S13_EEEEENS4_23SM90_TMA_LOAD_MULTICASTENS4_14ComposedLayoutINS4_7SwizzleILi1ELi4ELi3EEENS4_18smem_ptr_flag_bitsILi8EEENSY_INS5_IJNSA_ILi8EEESI_EEENS5_IJSI_SD_EEEEEEEvNS4_8identityES16_S1G_vS1H_EENS_8epilogue10collective18CollectiveEpilogueINS1J_23Sm100TmaWarpSpecializedILi4ELi2ELi32ELb0ELb0EEEJSJ_NS5_IJNSY_ISG_SD_EES1O_EEESK_SL_SK_SL_NS1J_6fusion15FusionCallbacksIS1N_NS1Q_17LinearCombinationISK_fSK_fLNS_15FloatRoundStyleE2EEESJ_S1P_JEEENS4_5SM1004TMEM4LOAD26SM100_TMEM_LOAD_16dp32b32xENS4_13SM90_TMA_LOADENS17_INS18_ILi2ELi4ELi3EEES1B_NSY_INS5_IJS1C_SG_EEENS5_IJSG_SD_EEEEEEENS4_39AutoVectorizingCopyWithAssumedAlignmentILi128EEENS4_14SM90_TMA_STOREES25_S27_S27_EEEvvEEEEvNT_6ParamsE,"a",@progbits
	.sectionflags	@""
	.align	4
.nv.constant0._ZN7cutlass13device_kernelINS_4gemm6kernel13GemmUniversalIN4cute5tupleIJiiiiEEENS1_10collective13CollectiveMmaINS1_35MainloopSm100TmaUmmaWarpSpecializedILi20ELi2ELi4ENS5_IJNS4_1CILi4EEENSA_ILi2EEENSA_ILi1EEEEEEEENS5_IJNSA_ILi64EEENSA_ILi256EEENSA_ILi32EEEEEENS_12float_e5m2_tENS5_IJlSD_lEEESK_SL_NS4_8TiledMMAINS4_8MMA_AtomIJNS4_10MMA_TraitsINS4_19SM100_MMA_F8F6F4_SSEJSK_SK_fSG_SH_NS4_17integral_constantINS4_4UMMA5MajorELSS_0EEEST_NSQ_INSR_7ScaleInELSU_0EEESV_EEEEEENS4_6LayoutINS5_IJSD_SD_SD_EEENS5_IJNSA_ILi0EEES10_S10_EEEEENS5_IJNS4_10UnderscoreES13_S13_EEEEENS4_23SM90_TMA_LOAD_MULTICASTENS4_14ComposedLayoutINS4_7SwizzleILi1ELi4ELi3EEENS4_18smem_ptr_flag_bitsILi8EEENSY_INS5_IJNSA_ILi8EEESI_EEENS5_IJSI_SD_EEEEEEEvNS4_8identityES16_S1G_vS1H_EENS_8epilogue10collective18CollectiveEpilogueINS1J_23Sm100TmaWarpSpecializedILi4ELi2ELi32ELb0ELb0EEEJSJ_NS5_IJNSY_ISG_SD_EES1O_EEESK_SL_SK_SL_NS1J_6fusion15FusionCallbacksIS1N_NS1Q_17LinearCombinationISK_fSK_fLNS_15FloatRoundStyleE2EEESJ_S1P_JEEENS4_5SM1004TMEM4LOAD26SM100_TMEM_LOAD_16dp32b32xENS4_13SM90_TMA_LOADENS17_INS18_ILi2ELi4ELi3EEES1B_NSY_INS5_IJS1C_SG_EEENS5_IJSG_SD_EEEEEEENS4_39AutoVectorizingCopyWithAssumedAlignmentILi128EEENS4_14SM90_TMA_STOREES25_S27_S27_EEEvvEEEEvNT_6ParamsE:
	.zero		2944


//--------------------- SYMBOLS --------------------------

	.type		.nv.reservedSmem.offset0,@object
	.size		.nv.reservedSmem.offset0,0x4
	.type		.nv.reservedSmem.cap,@object
	.size		.nv.reservedSmem.cap,0x4
	.type		__assertfail,@function
